	.target	sm_90a

	.elftype	@"ET_EXEC"


//--------------------- .note.nv.tkinfo           --------------------------
	.section	.note.nv.tkinfo,"",@"SHT_NOTE"
	.sectionflags	@"SHF_NOTE_NV_TKINFO"
	.tkinfo
        /*0018*/ 	.word	0x00000002
        /*0030*/ 	.string	""
        /*0030*/ 	.string	"ptxas"
        /*0030*/ 	.string	"Cuda compilation tools, release 13.0, V13.0.88"
        /*0030*/ 	.string	"Build cuda_13.0.r13.0/compiler.36424714_0"
        /*0030*/ 	.string	"-arch sm_90a -m 64 "



//--------------------- .note.nv.cuinfo           --------------------------
	.section	.note.nv.cuinfo,"",@"SHT_NOTE"
	.sectionflags	@"SHF_NOTE_NV_CUINFO"
        /*0018*/ 	.short	0x0002
        /*001a*/ 	.short	0x005a
        /*001c*/ 	.short	0x0082
	.zero		2


//--------------------- .nv.info                  --------------------------
	.section	.nv.info,"",@"SHT_CUDA_INFO"
	.align	4


	//----- nvinfo : EIATTR_REGCOUNT
	.align		4
        /*0000*/ 	.byte	0x04, 0x2f
        /*0002*/ 	.short	(.L_12 - .L_11)
	.align		4
.L_11:
        /*0004*/ 	.word	index@(_ZN7cutlass13device_kernelINS_4gemm6kernel13GemmUniversalIN4cute5tupleIJiiiiEEENS1_10collective13CollectiveMmaINS1_37MainloopSm90TmaGmmaWarpSpecializedFP8ILi6ENS5_IJNS4_1CILi1EEESB_SB_EEENS1_35KernelTmaWarpSpecializedCooperativeEEENS5_IJNSA_ILi512EEENSA_ILi8EEENSA_ILi64EEEEEENS_12float_e4m3_tENS5_IJlSB_lEEESJ_SK_NS4_8TiledMMAINS4_8MMA_AtomIJNS4_4SM904GMMA29MMA_64x8x32_F32E4M3E4M3_SS_TNILNSO_7ScaleInE1ELSQ_1EEEEEENS4_6LayoutINS5_IJNSA_ILi2EEESB_SB_EEENS5_IJSB_NSA_ILi0EEESW_EEEEENS5_IJNS4_10UnderscoreESZ_SZ_EEEEENS4_13SM90_TMA_LOADENS4_14ComposedLayoutINS4_7SwizzleILi2ELi4ELi3EEENS4_18smem_ptr_flag_bitsILi8EEENST_INS5_IJSG_SH_EEENS5_IJSH_SB_EEEEEEEvNS4_8identityES12_S1B_vS1C_EENS_8epilogue10collective6detail29Sm90TmaWarpSpecializedAdapterINS1F_15DefaultEpilogueISJ_SK_SK_NS1E_6thread17LinearCombinationISJ_Li1EffLNS1J_9ScaleType4KindE0ELNS_15FloatRoundStyleE2ESJ_EENS1_15EpilogueDefaultEEEEEvvEEEEvNT_6ParamsE)
        /*0008*/ 	.word	0x000000a8


	//----- nvinfo : EIATTR_FRAME_SIZE
	.align		4
.L_12:
        /*000c*/ 	.byte	0x04, 0x11
        /*000e*/ 	.short	(.L_14 - .L_13)
	.align		4
.L_13:
        /*0010*/ 	.word	index@(_ZN7cutlass13device_kernelINS_4gemm6kernel13GemmUniversalIN4cute5tupleIJiiiiEEENS1_10collective13CollectiveMmaINS1_37MainloopSm90TmaGmmaWarpSpecializedFP8ILi6ENS5_IJNS4_1CILi1EEESB_SB_EEENS1_35KernelTmaWarpSpecializedCooperativeEEENS5_IJNSA_ILi512EEENSA_ILi8EEENSA_ILi64EEEEEENS_12float_e4m3_tENS5_IJlSB_lEEESJ_SK_NS4_8TiledMMAINS4_8MMA_AtomIJNS4_4SM904GMMA29MMA_64x8x32_F32E4M3E4M3_SS_TNILNSO_7ScaleInE1ELSQ_1EEEEEENS4_6LayoutINS5_IJNSA_ILi2EEESB_SB_EEENS5_IJSB_NSA_ILi0EEESW_EEEEENS5_IJNS4_10UnderscoreESZ_SZ_EEEEENS4_13SM90_TMA_LOADENS4_14ComposedLayoutINS4_7SwizzleILi2ELi4ELi3EEENS4_18smem_ptr_flag_bitsILi8EEENST_INS5_IJSG_SH_EEENS5_IJSH_SB_EEEEEEEvNS4_8identityES12_S1B_vS1C_EENS_8epilogue10collective6detail29Sm90TmaWarpSpecializedAdapterINS1F_15DefaultEpilogueISJ_SK_SK_NS1E_6thread17LinearCombinationISJ_Li1EffLNS1J_9ScaleType4KindE0ELNS_15FloatRoundStyleE2ESJ_EENS1_15EpilogueDefaultEEEEEvvEEEEvNT_6ParamsE)
        /*0014*/ 	.word	0x00000000


	//----- nvinfo : EIATTR_MIN_STACK_SIZE
	.align		4
.L_14:
        /*0018*/ 	.byte	0x04, 0x12
        /*001a*/ 	.short	(.L_16 - .L_15)
	.align		4
.L_15:
        /*001c*/ 	.word	index@(_ZN7cutlass13device_kernelINS_4gemm6kernel13GemmUniversalIN4cute5tupleIJiiiiEEENS1_10collective13CollectiveMmaINS1_37MainloopSm90TmaGmmaWarpSpecializedFP8ILi6ENS5_IJNS4_1CILi1EEESB_SB_EEENS1_35KernelTmaWarpSpecializedCooperativeEEENS5_IJNSA_ILi512EEENSA_ILi8EEENSA_ILi64EEEEEENS_12float_e4m3_tENS5_IJlSB_lEEESJ_SK_NS4_8TiledMMAINS4_8MMA_AtomIJNS4_4SM904GMMA29MMA_64x8x32_F32E4M3E4M3_SS_TNILNSO_7ScaleInE1ELSQ_1EEEEEENS4_6LayoutINS5_IJNSA_ILi2EEESB_SB_EEENS5_IJSB_NSA_ILi0EEESW_EEEEENS5_IJNS4_10UnderscoreESZ_SZ_EEEEENS4_13SM90_TMA_LOADENS4_14ComposedLayoutINS4_7SwizzleILi2ELi4ELi3EEENS4_18smem_ptr_flag_bitsILi8EEENST_INS5_IJSG_SH_EEENS5_IJSH_SB_EEEEEEEvNS4_8identityES12_S1B_vS1C_EENS_8epilogue10collective6detail29Sm90TmaWarpSpecializedAdapterINS1F_15DefaultEpilogueISJ_SK_SK_NS1E_6thread17LinearCombinationISJ_Li1EffLNS1J_9ScaleType4KindE0ELNS_15FloatRoundStyleE2ESJ_EENS1_15EpilogueDefaultEEEEEvvEEEEvNT_6ParamsE)
        /*0020*/ 	.word	0x00000000
.L_16:


//--------------------- .nv.compat                --------------------------
	.section	.nv.compat,"",@"SHT_CUDA_COMPAT_INFO"
	.align	4
        /*0000*/ 	.byte	0x02, 0x09, 0x01, 0x00, 0x02, 0x02, 0x04, 0x00, 0x02, 0x05, 0x05, 0x00, 0x03, 0x07, 0x01, 0x01
        /*0010*/ 	.byte	0x02, 0x03, 0x01, 0x00, 0x02, 0x06, 0x01, 0x00, 0x04, 0x0b, 0x08, 0x00, 0x00, 0x00, 0x00, 0x00
        /*0020*/ 	.byte	0x00, 0x00, 0x00, 0x00


//--------------------- .nv.info._ZN7cutlass13device_kernelINS_4gemm6kernel13GemmUniversalIN4cute5tupleIJiiiiEEENS1_10collective13CollectiveMmaINS1_37MainloopSm90TmaGmmaWarpSpecializedFP8ILi6ENS5_IJNS4_1CILi1EEESB_SB_EEENS1_35KernelTmaWarpSpecializedCooperativeEEENS5_IJNSA_ILi512EEENSA_ILi8EEENSA_ILi64EEEEEENS_12float_e4m3_tENS5_IJlSB_lEEESJ_SK_NS4_8TiledMMAINS4_8MMA_AtomIJNS4_4SM904GMMA29MMA_64x8x32_F32E4M3E4M3_SS_TNILNSO_7ScaleInE1ELSQ_1EEEEEENS4_6LayoutINS5_IJNSA_ILi2EEESB_SB_EEENS5_IJSB_NSA_ILi0EEESW_EEEEENS5_IJNS4_10UnderscoreESZ_SZ_EEEEENS4_13SM90_TMA_LOADENS4_14ComposedLayoutINS4_7SwizzleILi2ELi4ELi3EEENS4_18smem_ptr_flag_bitsILi8EEENST_INS5_IJSG_SH_EEENS5_IJSH_SB_EEEEEEEvNS4_8identityES12_S1B_vS1C_EENS_8epilogue10collective6detail29Sm90TmaWarpSpecializedAdapterINS1F_15DefaultEpilogueISJ_SK_SK_NS1E_6thread17LinearCombinationISJ_Li1EffLNS1J_9ScaleType4KindE0ELNS_15FloatRoundStyleE2ESJ_EENS1_15EpilogueDefaultEEEEEvvEEEEvNT_6ParamsE --------------------------
	.section	.nv.info._ZN7cutlass13device_kernelINS_4gemm6kernel13GemmUniversalIN4cute5tupleIJiiiiEEENS1_10collective13CollectiveMmaINS1_37MainloopSm90TmaGmmaWarpSpecializedFP8ILi6ENS5_IJNS4_1CILi1EEESB_SB_EEENS1_35KernelTmaWarpSpecializedCooperativeEEENS5_IJNSA_ILi512EEENSA_ILi8EEENSA_ILi64EEEEEENS_12float_e4m3_tENS5_IJlSB_lEEESJ_SK_NS4_8TiledMMAINS4_8MMA_AtomIJNS4_4SM904GMMA29MMA_64x8x32_F32E4M3E4M3_SS_TNILNSO_7ScaleInE1ELSQ_1EEEEEENS4_6LayoutINS5_IJNSA_ILi2EEESB_SB_EEENS5_IJSB_NSA_ILi0EEESW_EEEEENS5_IJNS4_10UnderscoreESZ_SZ_EEEEENS4_13SM90_TMA_LOADENS4_14ComposedLayoutINS4_7SwizzleILi2ELi4ELi3EEENS4_18smem_ptr_flag_bitsILi8EEENST_INS5_IJSG_SH_EEENS5_IJSH_SB_EEEEEEEvNS4_8identityES12_S1B_vS1C_EENS_8epilogue10collective6detail29Sm90TmaWarpSpecializedAdapterINS1F_15DefaultEpilogueISJ_SK_SK_NS1E_6thread17LinearCombinationISJ_Li1EffLNS1J_9ScaleType4KindE0ELNS_15FloatRoundStyleE2ESJ_EENS1_15EpilogueDefaultEEEEEvvEEEEvNT_6ParamsE,"",@"SHT_CUDA_INFO"
	.sectionflags	@""
	.align	4


	//----- nvinfo : EIATTR_CUDA_API_VERSION
	.align		4
        /*0000*/ 	.byte	0x04, 0x37
        /*0002*/ 	.short	(.L_18 - .L_17)
.L_17:
        /*0004*/ 	.word	0x00000082


	//----- nvinfo : EIATTR_KPARAM_INFO
	.align		4
.L_18:
        /*0008*/ 	.byte	0x04, 0x17
        /*000a*/ 	.short	(.L_20 - .L_19)
.L_19:
        /*000c*/ 	.word	0x00000000
        /*0010*/ 	.short	0x0000
        /*0012*/ 	.short	0x0070
        /*0014*/ 	.byte	0x00, 0xf0, 0x01, 0x10


	//----- nvinfo : EIATTR_SPARSE_MMA_MASK
	.align		4
.L_20:
        /*0018*/ 	.byte	0x03, 0x50
        /*001a*/ 	.short	0x0000


	//----- nvinfo : EIATTR_MAXREG_COUNT
	.align		4
        /*001c*/ 	.byte	0x03, 0x1b
        /*001e*/ 	.short	0x00a8


	//----- nvinfo : EIATTR_NUM_BARRIERS
	.align		4
        /*0020*/ 	.byte	0x02, 0x4c
        /*0022*/ 	.byte	0x01
	.zero		1


	//----- nvinfo : EIATTR_MERCURY_ISA_VERSION
	.align		4
        /*0024*/ 	.byte	0x03, 0x5f
        /*0026*/ 	.short	0x0101


	//----- nvinfo : EIATTR_INT_WARP_WIDE_INSTR_OFFSETS
	.align		4
        /*0028*/ 	.byte	0x04, 0x31
        /*002a*/ 	.short	(.L_22 - .L_21)


	//   ....[0]....
.L_21:
        /*002c*/ 	.word	0x00000400


	//   ....[1]....
        /*0030*/ 	.word	0x00000410


	//   ....[2]....
        /*0034*/ 	.word	0x00000510


	//----- nvinfo : EIATTR_COOP_GROUP_MASK_REGIDS
	.align		4
.L_22:
        /*0038*/ 	.byte	0x04, 0x29
        /*003a*/ 	.short	(.L_24 - .L_23)


	//   ....[0]....
.L_23:
        /*003c*/ 	.word	0xffffffff


	//   ....[1]....
        /*0040*/ 	.word	0xffffffff


	//   ....[2]....
        /*0044*/ 	.word	0xffffffff


	//   ....[3]....
        /*0048*/ 	.word	0xffffffff


	//   ....[4]....
        /*004c*/ 	.word	0xffffffff


	//----- nvinfo : EIATTR_COOP_GROUP_INSTR_OFFSETS
	.align		4
.L_24:
        /*0050*/ 	.byte	0x04, 0x28
        /*0052*/ 	.short	(.L_26 - .L_25)


	//   ....[0]....
.L_25:
        /*0054*/ 	.word	0x00000060


	//   ....[1]....
        /*0058*/ 	.word	0x00000070


	//   ....[2]....
        /*005c*/ 	.word	0x00000130


	//   ....[3]....
        /*0060*/ 	.word	0x00000300


	//   ....[4]....
        /*0064*/ 	.word	0x00001030


	//----- nvinfo : EIATTR_REG_RECONFIG
	.align		4
.L_26:
        /*0068*/ 	.byte	0x01, 0x54
	.zero		2


	//----- nvinfo : EIATTR_MBARRIER_INSTR_OFFSETS
	.align		4
        /*006c*/ 	.byte	0x04, 0x39
        /*006e*/ 	.short	(.L_28 - .L_27)


	//   ....[0]....
.L_27:
        /*0070*/ 	.word	0x00000230
        /*0074*/ 	.word	0x000000ff
        /*0078*/ 	.word	0x00000000
        /*007c*/ 	.short	0x0100
        /*007e*/ 	.byte	0x08
	.zero		1


	//   ....[1]....
        /*0080*/ 	.word	0x00000240
        /*0084*/ 	.word	0x000000ff
        /*0088*/ 	.word	0x00000030
        /*008c*/ 	.short	0x0100
        /*008e*/ 	.byte	0x08
	.zero		1


	//   ....[2]....
        /*0090*/ 	.word	0x00000250
        /*0094*/ 	.word	0x000000ff
        /*0098*/ 	.word	0x00000008
        /*009c*/ 	.short	0x0100
        /*009e*/ 	.byte	0x08
	.zero		1


	//   ....[3]....
        /*00a0*/ 	.word	0x00000260
        /*00a4*/ 	.word	0x000000ff
        /*00a8*/ 	.word	0x00000038
        /*00ac*/ 	.short	0x0100
        /*00ae*/ 	.byte	0x08
	.zero		1


	//   ....[4]....
        /*00b0*/ 	.word	0x00000270
        /*00b4*/ 	.word	0x000000ff
        /*00b8*/ 	.word	0x00000010
        /*00bc*/ 	.short	0x0100
        /*00be*/ 	.byte	0x08
	.zero		1


	//   ....[5]....
        /*00c0*/ 	.word	0x00000280
        /*00c4*/ 	.word	0x000000ff
        /*00c8*/ 	.word	0x00000040
        /*00cc*/ 	.short	0x0100
        /*00ce*/ 	.byte	0x08
	.zero		1


	//   ....[6]....
        /*00d0*/ 	.word	0x00000290
        /*00d4*/ 	.word	0x000000ff
        /*00d8*/ 	.word	0x00000018
        /*00dc*/ 	.short	0x0100
        /*00de*/ 	.byte	0x08
	.zero		1


	//   ....[7]....
        /*00e0*/ 	.word	0x000002a0
        /*00e4*/ 	.word	0x000000ff
        /*00e8*/ 	.word	0x00000048
        /*00ec*/ 	.short	0x0100
        /*00ee*/ 	.byte	0x08
	.zero		1


	//   ....[8]....
        /*00f0*/ 	.word	0x000002b0
        /*00f4*/ 	.word	0x000000ff
        /*00f8*/ 	.word	0x00000020
        /*00fc*/ 	.short	0x0100
        /*00fe*/ 	.byte	0x08
	.zero		1


	//   ....[9]....
        /*0100*/ 	.word	0x000002c0
        /*0104*/ 	.word	0x000000ff
        /*0108*/ 	.word	0x00000050
        /*010c*/ 	.short	0x0100
        /*010e*/ 	.byte	0x08
	.zero		1


	//   ....[10]....
        /*0110*/ 	.word	0x000002d0
        /*0114*/ 	.word	0x000000ff
        /*0118*/ 	.word	0x00000028
        /*011c*/ 	.short	0x0100
        /*011e*/ 	.byte	0x08
	.zero		1


	//   ....[11]....
        /*0120*/ 	.word	0x000002e0
        /*0124*/ 	.word	0x000000ff
        /*0128*/ 	.word	0x00000058
        /*012c*/ 	.short	0x0100
        /*012e*/ 	.byte	0x08
	.zero		1


	//   ....[12]....
        /*0130*/ 	.word	0x00000580
        /*0134*/ 	.word	0x000000ff
        /*0138*/ 	.word	0x00000070
        /*013c*/ 	.short	0x0100
        /*013e*/ 	.byte	0x06
	.zero		1


	//   ....[13]....
        /*0140*/ 	.word	0x000005e0
        /*0144*/ 	.word	0x000000ff
        /*0148*/ 	.word	0x00000078
        /*014c*/ 	.short	0x0100
        /*014e*/ 	.byte	0x06
	.zero		1


	//   ....[14]....
        /*0150*/ 	.word	0x00001280
        /*0154*/ 	.word	0x000000ff
        /*0158*/ 	.word	0x00000000
        /*015c*/ 	.short	0x010a
        /*015e*/ 	.byte	0x06
	.zero		1


	//   ....[15]....
        /*0160*/ 	.word	0x000012c0
        /*0164*/ 	.word	0x000000ff
        /*0168*/ 	.word	0x00000000
        /*016c*/ 	.short	0x010a
        /*016e*/ 	.byte	0x06
	.zero		1


	//   ....[16]....
        /*0170*/ 	.word	0x00001930
        /*0174*/ 	.word	0x000000ff
        /*0178*/ 	.word	0x00000000
        /*017c*/ 	.short	0x010a
        /*017e*/ 	.byte	0x10
	.zero		1


	//   ....[17]....
        /*0180*/ 	.word	0x00001970
        /*0184*/ 	.word	0x000000ff
        /*0188*/ 	.word	0x00000000
        /*018c*/ 	.short	0x010a
        /*018e*/ 	.byte	0x10
	.zero		1


	//   ....[18]....
        /*0190*/ 	.word	0x00001e40
        /*0194*/ 	.word	0x000000ff
        /*0198*/ 	.word	0x00000000
        /*019c*/ 	.short	0x0101
        /*019e*/ 	.byte	0x08
	.zero		1


	//   ....[19]....
        /*01a0*/ 	.word	0x00002190
        /*01a4*/ 	.word	0x000000ff
        /*01a8*/ 	.word	0x00000000
        /*01ac*/ 	.short	0x0101
        /*01ae*/ 	.byte	0x08
	.zero		1


	//   ....[20]....
        /*01b0*/ 	.word	0x000054c0
        /*01b4*/ 	.word	0x00000012
        /*01b8*/ 	.word	0x00000030
        /*01bc*/ 	.short	0x010a
        /*01be*/ 	.byte	0x3f
	.zero		1


	//   ....[21]....
        /*01c0*/ 	.word	0x00005850
        /*01c4*/ 	.word	0x00000004
        /*01c8*/ 	.word	0x00000078
        /*01cc*/ 	.short	0x0101
        /*01ce*/ 	.byte	0x3f
	.zero		1


	//   ....[22]....
        /*01d0*/ 	.word	0x00005f80
        /*01d4*/ 	.word	0x00000007
        /*01d8*/ 	.word	0x00000000
        /*01dc*/ 	.short	0x010a
        /*01de*/ 	.byte	0x3f
	.zero		1


	//   ....[23]....
        /*01e0*/ 	.word	0x00006000
        /*01e4*/ 	.word	0x00000009
        /*01e8*/ 	.word	0x00000000
        /*01ec*/ 	.short	0x010a
        /*01ee*/ 	.byte	0x3f
	.zero		1


	//   ....[24]....
        /*01f0*/ 	.word	0x00006090
        /*01f4*/ 	.word	0x00000006
        /*01f8*/ 	.word	0x00000000
        /*01fc*/ 	.short	0x010a
        /*01fe*/ 	.byte	0x3f
	.zero		1


	//   ....[25]....
        /*0200*/ 	.word	0x00006120
        /*0204*/ 	.word	0x00000009
        /*0208*/ 	.word	0x00000000
        /*020c*/ 	.short	0x010a
        /*020e*/ 	.byte	0x3f
	.zero		1


	//   ....[26]....
        /*0210*/ 	.word	0x000061b0
        /*0214*/ 	.word	0x00000006
        /*0218*/ 	.word	0x00000000
        /*021c*/ 	.short	0x010a
        /*021e*/ 	.byte	0x3f
	.zero		1


	//   ....[27]....
        /*0220*/ 	.word	0x00006240
        /*0224*/ 	.word	0x00000003
        /*0228*/ 	.word	0x00000000
        /*022c*/ 	.short	0x010a
        /*022e*/ 	.byte	0x3f
	.zero		1


	//   ....[28]....
        /*0230*/ 	.word	0x000062b0
        /*0234*/ 	.word	0x00000005
        /*0238*/ 	.word	0x00000000
        /*023c*/ 	.short	0x010a
        /*023e*/ 	.byte	0x3f
	.zero		1


	//   ....[29]....
        /*0240*/ 	.word	0x00006310
        /*0244*/ 	.word	0x00000006
        /*0248*/ 	.word	0x00000000
        /*024c*/ 	.short	0x010a
        /*024e*/ 	.byte	0x3f
	.zero		1


	//   ....[30]....
        /*0250*/ 	.word	0x000063e0
        /*0254*/ 	.word	0x00000012
        /*0258*/ 	.word	0x00000030
        /*025c*/ 	.short	0x010a
        /*025e*/ 	.byte	0x3f
	.zero		1


	//   ....[31]....
        /*0260*/ 	.word	0x000064c0
        /*0264*/ 	.word	0x00000007
        /*0268*/ 	.word	0x00000000
        /*026c*/ 	.short	0x010a
        /*026e*/ 	.byte	0x3f
	.zero		1


	//   ....[32]....
        /*0270*/ 	.word	0x00006510
        /*0274*/ 	.word	0x00000009
        /*0278*/ 	.word	0x00000000
        /*027c*/ 	.short	0x010a
        /*027e*/ 	.byte	0x3f
	.zero		1


	//   ....[33]....
        /*0280*/ 	.word	0x00006560
        /*0284*/ 	.word	0x00000006
        /*0288*/ 	.word	0x00000000
        /*028c*/ 	.short	0x010a
        /*028e*/ 	.byte	0x3f
	.zero		1


	//   ....[34]....
        /*0290*/ 	.word	0x000065b0
        /*0294*/ 	.word	0x00000009
        /*0298*/ 	.word	0x00000000
        /*029c*/ 	.short	0x010a
        /*029e*/ 	.byte	0x3f
	.zero		1


	//   ....[35]....
        /*02a0*/ 	.word	0x00006600
        /*02a4*/ 	.word	0x00000006
        /*02a8*/ 	.word	0x00000000
        /*02ac*/ 	.short	0x010a
        /*02ae*/ 	.byte	0x3f
	.zero		1


	//----- nvinfo : EIATTR_NUM_MBARRIERS
	.align		4
.L_28:
        /*02b0*/ 	.byte	0x03, 0x38
        /*02b2*/ 	.short	0x000e


	//----- nvinfo : EIATTR_EXIT_INSTR_OFFSETS
	.align		4
        /*02b4*/ 	.byte	0x04, 0x1c
        /*02b6*/ 	.short	(.L_30 - .L_29)


	//   ....[0]....
.L_29:
        /*02b8*/ 	.word	0x00000630


	//   ....[1]....
        /*02bc*/ 	.word	0x00000ed0


	//   ....[2]....
        /*02c0*/ 	.word	0x00004b40


	//   ....[3]....
        /*02c4*/ 	.word	0x00005160


	//   ....[4]....
        /*02c8*/ 	.word	0x00006290


	//----- nvinfo : EIATTR_MAX_THREADS
	.align		4
.L_30:
        /*02cc*/ 	.byte	0x04, 0x05
        /*02ce*/ 	.short	(.L_32 - .L_31)
.L_31:
        /*02d0*/ 	.word	0x00000180
        /*02d4*/ 	.word	0x00000001
        /*02d8*/ 	.word	0x00000001


	//----- nvinfo : EIATTR_CRS_STACK_SIZE
	.align		4
.L_32:
        /*02dc*/ 	.byte	0x04, 0x1e
        /*02de*/ 	.short	(.L_34 - .L_33)
.L_33:
        /*02e0*/ 	.word	0x00000000


	//----- nvinfo : EIATTR_CBANK_PARAM_SIZE
	.align		4
.L_34:
        /*02e4*/ 	.byte	0x03, 0x19
        /*02e6*/ 	.short	0x0470


	//----- nvinfo : EIATTR_PARAM_CBANK
	.align		4
        /*02e8*/ 	.byte	0x04, 0x0a
        /*02ea*/ 	.short	(.L_36 - .L_35)
	.align		4
.L_35:
        /*02ec*/ 	.word	index@(.nv.constant0._ZN7cutlass13device_kernelINS_4gemm6kernel13GemmUniversalIN4cute5tupleIJiiiiEEENS1_10collective13CollectiveMmaINS1_37MainloopSm90TmaGmmaWarpSpecializedFP8ILi6ENS5_IJNS4_1CILi1EEESB_SB_EEENS1_35KernelTmaWarpSpecializedCooperativeEEENS5_IJNSA_ILi512EEENSA_ILi8EEENSA_ILi64EEEEEENS_12float_e4m3_tENS5_IJlSB_lEEESJ_SK_NS4_8TiledMMAINS4_8MMA_AtomIJNS4_4SM904GMMA29MMA_64x8x32_F32E4M3E4M3_SS_TNILNSO_7ScaleInE1ELSQ_1EEEEEENS4_6LayoutINS5_IJNSA_ILi2EEESB_SB_EEENS5_IJSB_NSA_ILi0EEESW_EEEEENS5_IJNS4_10UnderscoreESZ_SZ_EEEEENS4_13SM90_TMA_LOADENS4_14ComposedLayoutINS4_7SwizzleILi2ELi4ELi3EEENS4_18smem_ptr_flag_bitsILi8EEENST_INS5_IJSG_SH_EEENS5_IJSH_SB_EEEEEEEvNS4_8identityES12_S1B_vS1C_EENS_8epilogue10collective6detail29Sm90TmaWarpSpecializedAdapterINS1F_15DefaultEpilogueISJ_SK_SK_NS1E_6thread17LinearCombinationISJ_Li1EffLNS1J_9ScaleType4KindE0ELNS_15FloatRoundStyleE2ESJ_EENS1_15EpilogueDefaultEEEEEvvEEEEvNT_6ParamsE)
        /*02f0*/ 	.short	0x0210
        /*02f2*/ 	.short	0x0470


	//----- nvinfo : EIATTR_SW_WAR
	.align		4
.L_36:
        /*02f4*/ 	.byte	0x04, 0x36
        /*02f6*/ 	.short	(.L_38 - .L_37)
.L_37:
        /*02f8*/ 	.word	0x00000008
.L_38:


//--------------------- .nv.callgraph             --------------------------
	.section	.nv.callgraph,"",@"SHT_CUDA_CALLGRAPH"
	.align	4
	.sectionentsize	8
	.align		4
        /*0000*/ 	.word	0x00000000
	.align		4
        /*0004*/ 	.word	0xffffffff
	.align		4
        /*0008*/ 	.word	0x00000000
	.align		4
        /*000c*/ 	.word	0xfffffffe
	.align		4
        /*0010*/ 	.word	0x00000000
	.align		4
        /*0014*/ 	.word	0xfffffffd
	.align		4
        /*0018*/ 	.word	0x00000000
	.align		4
        /*001c*/ 	.word	0xfffffffc


//--------------------- .nv.constant4             --------------------------
	.section	.nv.constant4,"a",@progbits
	.align	8
	.align		8
.nv.constant4:
        /*0000*/ 	.dword	_ZN39_INTERNAL_4013df46_4_k_cu_5ebbe529_71024cuda3std3__45__cpo5beginE
	.align		8
        /*0008*/ 	.dword	_ZN39_INTERNAL_4013df46_4_k_cu_5ebbe529_71024cuda3std3__45__cpo3endE
	.align		8
        /*0010*/ 	.dword	_ZN39_INTERNAL_4013df46_4_k_cu_5ebbe529_71024cuda3std3__45__cpo6cbeginE
	.align		8
        /*0018*/ 	.dword	_ZN39_INTERNAL_4013df46_4_k_cu_5ebbe529_71024cuda3std3__45__cpo4cendE
	.align		8
        /*0020*/ 	.dword	_ZN39_INTERNAL_4013df46_4_k_cu_5ebbe529_71024cuda3std3__441_GLOBAL__N__4013df46_4_k_cu_5ebbe529_71026ignoreE
	.align		8
        /*0028*/ 	.dword	_ZN39_INTERNAL_4013df46_4_k_cu_5ebbe529_71024cuda3std3__419piecewise_constructE
	.align		8
        /*0030*/ 	.dword	_ZN39_INTERNAL_4013df46_4_k_cu_5ebbe529_71024cuda3std3__48in_placeE
	.align		8
        /*0038*/ 	.dword	_ZN39_INTERNAL_4013df46_4_k_cu_5ebbe529_71024cuda3std6ranges3__45__cpo4swapE
	.align		8
        /*0040*/ 	.dword	_ZN39_INTERNAL_4013df46_4_k_cu_5ebbe529_71024cuda3std6ranges3__45__cpo9iter_moveE
	.align		8
        /*0048*/ 	.dword	_ZN39_INTERNAL_4013df46_4_k_cu_5ebbe529_71024cute7productE
	.align		8
        /*0050*/ 	.dword	_ZN39_INTERNAL_4013df46_4_k_cu_5ebbe529_71024cute1_E


//--------------------- .text._ZN7cutlass13device_kernelINS_4gemm6kernel13GemmUniversalIN4cute5tupleIJiiiiEEENS1_10collective13CollectiveMmaINS1_37MainloopSm90TmaGmmaWarpSpecializedFP8ILi6ENS5_IJNS4_1CILi1EEESB_SB_EEENS1_35KernelTmaWarpSpecializedCooperativeEEENS5_IJNSA_ILi512EEENSA_ILi8EEENSA_ILi64EEEEEENS_12float_e4m3_tENS5_IJlSB_lEEESJ_SK_NS4_8TiledMMAINS4_8MMA_AtomIJNS4_4SM904GMMA29MMA_64x8x32_F32E4M3E4M3_SS_TNILNSO_7ScaleInE1ELSQ_1EEEEEENS4_6LayoutINS5_IJNSA_ILi2EEESB_SB_EEENS5_IJSB_NSA_ILi0EEESW_EEEEENS5_IJNS4_10UnderscoreESZ_SZ_EEEEENS4_13SM90_TMA_LOADENS4_14ComposedLayoutINS4_7SwizzleILi2ELi4ELi3EEENS4_18smem_ptr_flag_bitsILi8EEENST_INS5_IJSG_SH_EEENS5_IJSH_SB_EEEEEEEvNS4_8identityES12_S1B_vS1C_EENS_8epilogue10collective6detail29Sm90TmaWarpSpecializedAdapterINS1F_15DefaultEpilogueISJ_SK_SK_NS1E_6thread17LinearCombinationISJ_Li1EffLNS1J_9ScaleType4KindE0ELNS_15FloatRoundStyleE2ESJ_EENS1_15EpilogueDefaultEEEEEvvEEEEvNT_6ParamsE --------------------------
	.section	.text._ZN7cutlass13device_kernelINS_4gemm6kernel13GemmUniversalIN4cute5tupleIJiiiiEEENS1_10collective13CollectiveMmaINS1_37MainloopSm90TmaGmmaWarpSpecializedFP8ILi6ENS5_IJNS4_1CILi1EEESB_SB_EEENS1_35KernelTmaWarpSpecializedCooperativeEEENS5_IJNSA_ILi512EEENSA_ILi8EEENSA_ILi64EEEEEENS_12float_e4m3_tENS5_IJlSB_lEEESJ_SK_NS4_8TiledMMAINS4_8MMA_AtomIJNS4_4SM904GMMA29MMA_64x8x32_F32E4M3E4M3_SS_TNILNSO_7ScaleInE1ELSQ_1EEEEEENS4_6LayoutINS5_IJNSA_ILi2EEESB_SB_EEENS5_IJSB_NSA_ILi0EEESW_EEEEENS5_IJNS4_10UnderscoreESZ_SZ_EEEEENS4_13SM90_TMA_LOADENS4_14ComposedLayoutINS4_7SwizzleILi2ELi4ELi3EEENS4_18smem_ptr_flag_bitsILi8EEENST_INS5_IJSG_SH_EEENS5_IJSH_SB_EEEEEEEvNS4_8identityES12_S1B_vS1C_EENS_8epilogue10collective6detail29Sm90TmaWarpSpecializedAdapterINS1F_15DefaultEpilogueISJ_SK_SK_NS1E_6thread17LinearCombinationISJ_Li1EffLNS1J_9ScaleType4KindE0ELNS_15FloatRoundStyleE2ESJ_EENS1_15EpilogueDefaultEEEEEvvEEEEvNT_6ParamsE,"ax",@progbits
	.align	128
.text._ZN7cutlass13device_kernelINS_4gemm6kernel13GemmUniversalIN4cute5tupleIJiiiiEEENS1_10collective13CollectiveMmaINS1_37MainloopSm90TmaGmmaWarpSpecializedFP8ILi6ENS5_IJNS4_1CILi1EEESB_SB_EEENS1_35KernelTmaWarpSpecializedCooperativeEEENS5_IJNSA_ILi512EEENSA_ILi8EEENSA_ILi64EEEEEENS_12float_e4m3_tENS5_IJlSB_lEEESJ_SK_NS4_8TiledMMAINS4_8MMA_AtomIJNS4_4SM904GMMA29MMA_64x8x32_F32E4M3E4M3_SS_TNILNSO_7ScaleInE1ELSQ_1EEEEEENS4_6LayoutINS5_IJNSA_ILi2EEESB_SB_EEENS5_IJSB_NSA_ILi0EEESW_EEEEENS5_IJNS4_10UnderscoreESZ_SZ_EEEEENS4_13SM90_TMA_LOADENS4_14ComposedLayoutINS4_7SwizzleILi2ELi4ELi3EEENS4_18smem_ptr_flag_bitsILi8EEENST_INS5_IJSG_SH_EEENS5_IJSH_SB_EEEEEEEvNS4_8identityES12_S1B_vS1C_EENS_8epilogue10collective6detail29Sm90TmaWarpSpecializedAdapterINS1F_15DefaultEpilogueISJ_SK_SK_NS1E_6thread17LinearCombinationISJ_Li1EffLNS1J_9ScaleType4KindE0ELNS_15FloatRoundStyleE2ESJ_EENS1_15EpilogueDefaultEEEEEvvEEEEvNT_6ParamsE:
        .type           _ZN7cutlass13device_kernelINS_4gemm6kernel13GemmUniversalIN4cute5tupleIJiiiiEEENS1_10collective13CollectiveMmaINS1_37MainloopSm90TmaGmmaWarpSpecializedFP8ILi6ENS5_IJNS4_1CILi1EEESB_SB_EEENS1_35KernelTmaWarpSpecializedCooperativeEEENS5_IJNSA_ILi512EEENSA_ILi8EEENSA_ILi64EEEEEENS_12float_e4m3_tENS5_IJlSB_lEEESJ_SK_NS4_8TiledMMAINS4_8MMA_AtomIJNS4_4SM904GMMA29MMA_64x8x32_F32E4M3E4M3_SS_TNILNSO_7ScaleInE1ELSQ_1EEEEEENS4_6LayoutINS5_IJNSA_ILi2EEESB_SB_EEENS5_IJSB_NSA_ILi0EEESW_EEEEENS5_IJNS4_10UnderscoreESZ_SZ_EEEEENS4_13SM90_TMA_LOADENS4_14ComposedLayoutINS4_7SwizzleILi2ELi4ELi3EEENS4_18smem_ptr_flag_bitsILi8EEENST_INS5_IJSG_SH_EEENS5_IJSH_SB_EEEEEEEvNS4_8identityES12_S1B_vS1C_EENS_8epilogue10collective6detail29Sm90TmaWarpSpecializedAdapterINS1F_15DefaultEpilogueISJ_SK_SK_NS1E_6thread17LinearCombinationISJ_Li1EffLNS1J_9ScaleType4KindE0ELNS_15FloatRoundStyleE2ESJ_EENS1_15EpilogueDefaultEEEEEvvEEEEvNT_6ParamsE,@function
        .size           _ZN7cutlass13device_kernelINS_4gemm6kernel13GemmUniversalIN4cute5tupleIJiiiiEEENS1_10collective13CollectiveMmaINS1_37MainloopSm90TmaGmmaWarpSpecializedFP8ILi6ENS5_IJNS4_1CILi1EEESB_SB_EEENS1_35KernelTmaWarpSpecializedCooperativeEEENS5_IJNSA_ILi512EEENSA_ILi8EEENSA_ILi64EEEEEENS_12float_e4m3_tENS5_IJlSB_lEEESJ_SK_NS4_8TiledMMAINS4_8MMA_AtomIJNS4_4SM904GMMA29MMA_64x8x32_F32E4M3E4M3_SS_TNILNSO_7ScaleInE1ELSQ_1EEEEEENS4_6LayoutINS5_IJNSA_ILi2EEESB_SB_EEENS5_IJSB_NSA_ILi0EEESW_EEEEENS5_IJNS4_10UnderscoreESZ_SZ_EEEEENS4_13SM90_TMA_LOADENS4_14ComposedLayoutINS4_7SwizzleILi2ELi4ELi3EEENS4_18smem_ptr_flag_bitsILi8EEENST_INS5_IJSG_SH_EEENS5_IJSH_SB_EEEEEEEvNS4_8identityES12_S1B_vS1C_EENS_8epilogue10collective6detail29Sm90TmaWarpSpecializedAdapterINS1F_15DefaultEpilogueISJ_SK_SK_NS1E_6thread17LinearCombinationISJ_Li1EffLNS1J_9ScaleType4KindE0ELNS_15FloatRoundStyleE2ESJ_EENS1_15EpilogueDefaultEEEEEvvEEEEvNT_6ParamsE,(.L_x_89 - _ZN7cutlass13device_kernelINS_4gemm6kernel13GemmUniversalIN4cute5tupleIJiiiiEEENS1_10collective13CollectiveMmaINS1_37MainloopSm90TmaGmmaWarpSpecializedFP8ILi6ENS5_IJNS4_1CILi1EEESB_SB_EEENS1_35KernelTmaWarpSpecializedCooperativeEEENS5_IJNSA_ILi512EEENSA_ILi8EEENSA_ILi64EEEEEENS_12float_e4m3_tENS5_IJlSB_lEEESJ_SK_NS4_8TiledMMAINS4_8MMA_AtomIJNS4_4SM904GMMA29MMA_64x8x32_F32E4M3E4M3_SS_TNILNSO_7ScaleInE1ELSQ_1EEEEEENS4_6LayoutINS5_IJNSA_ILi2EEESB_SB_EEENS5_IJSB_NSA_ILi0EEESW_EEEEENS5_IJNS4_10UnderscoreESZ_SZ_EEEEENS4_13SM90_TMA_LOADENS4_14ComposedLayoutINS4_7SwizzleILi2ELi4ELi3EEENS4_18smem_ptr_flag_bitsILi8EEENST_INS5_IJSG_SH_EEENS5_IJSH_SB_EEEEEEEvNS4_8identityES12_S1B_vS1C_EENS_8epilogue10collective6detail29Sm90TmaWarpSpecializedAdapterINS1F_15DefaultEpilogueISJ_SK_SK_NS1E_6thread17LinearCombinationISJ_Li1EffLNS1J_9ScaleType4KindE0ELNS_15FloatRoundStyleE2ESJ_EENS1_15EpilogueDefaultEEEEEvvEEEEvNT_6ParamsE)
        .other          _ZN7cutlass13device_kernelINS_4gemm6kernel13GemmUniversalIN4cute5tupleIJiiiiEEENS1_10collective13CollectiveMmaINS1_37MainloopSm90TmaGmmaWarpSpecializedFP8ILi6ENS5_IJNS4_1CILi1EEESB_SB_EEENS1_35KernelTmaWarpSpecializedCooperativeEEENS5_IJNSA_ILi512EEENSA_ILi8EEENSA_ILi64EEEEEENS_12float_e4m3_tENS5_IJlSB_lEEESJ_SK_NS4_8TiledMMAINS4_8MMA_AtomIJNS4_4SM904GMMA29MMA_64x8x32_F32E4M3E4M3_SS_TNILNSO_7ScaleInE1ELSQ_1EEEEEENS4_6LayoutINS5_IJNSA_ILi2EEESB_SB_EEENS5_IJSB_NSA_ILi0EEESW_EEEEENS5_IJNS4_10UnderscoreESZ_SZ_EEEEENS4_13SM90_TMA_LOADENS4_14ComposedLayoutINS4_7SwizzleILi2ELi4ELi3EEENS4_18smem_ptr_flag_bitsILi8EEENST_INS5_IJSG_SH_EEENS5_IJSH_SB_EEEEEEEvNS4_8identityES12_S1B_vS1C_EENS_8epilogue10collective6detail29Sm90TmaWarpSpecializedAdapterINS1F_15DefaultEpilogueISJ_SK_SK_NS1E_6thread17LinearCombinationISJ_Li1EffLNS1J_9ScaleType4KindE0ELNS_15FloatRoundStyleE2ESJ_EENS1_15EpilogueDefaultEEEEEvvEEEEvNT_6ParamsE,@"STO_CUDA_ENTRY STV_DEFAULT"
_ZN7cutlass13device_kernelINS_4gemm6kernel13GemmUniversalIN4cute5tupleIJiiiiEEENS1_10collective13CollectiveMmaINS1_37MainloopSm90TmaGmmaWarpSpecializedFP8ILi6ENS5_IJNS4_1CILi1EEESB_SB_EEENS1_35KernelTmaWarpSpecializedCooperativeEEENS5_IJNSA_ILi512EEENSA_ILi8EEENSA_ILi64EEEEEENS_12float_e4m3_tENS5_IJlSB_lEEESJ_SK_NS4_8TiledMMAINS4_8MMA_AtomIJNS4_4SM904GMMA29MMA_64x8x32_F32E4M3E4M3_SS_TNILNSO_7ScaleInE1ELSQ_1EEEEEENS4_6LayoutINS5_IJNSA_ILi2EEESB_SB_EEENS5_IJSB_NSA_ILi0EEESW_EEEEENS5_IJNS4_10UnderscoreESZ_SZ_EEEEENS4_13SM90_TMA_LOADENS4_14ComposedLayoutINS4_7SwizzleILi2ELi4ELi3EEENS4_18smem_ptr_flag_bitsILi8EEENST_INS5_IJSG_SH_EEENS5_IJSH_SB_EEEEEEEvNS4_8identityES12_S1B_vS1C_EENS_8epilogue10collective6detail29Sm90TmaWarpSpecializedAdapterINS1F_15DefaultEpilogueISJ_SK_SK_NS1E_6thread17LinearCombinationISJ_Li1EffLNS1J_9ScaleType4KindE0ELNS_15FloatRoundStyleE2ESJ_EENS1_15EpilogueDefaultEEEEEvvEEEEvNT_6ParamsE:
[----:B------:R-:W-:Y:S01]  /*0000*/  LDC R1, c[0x0][0x28] ;  /* 0x00000a00ff017b82 */ /* 0x000fe20000000800 */
[----:B------:R-:W0:Y:S01]  /*0010*/  S2R R28, SR_TID.X ;  /* 0x00000000001c7919 */ /* 0x000e220000002100 */
[----:B------:R-:W-:Y:S01]  /*0020*/  ELECT P0, URZ, PT ;  /* 0x00000000003f782f */ /* 0x000fe20003800000 */
[----:B------:R-:W-:Y:S01]  /*0030*/  BSSY B0, `(.L_x_0) ;  /* 0x000000f000007945 */ /* 0x000fe20003800000 */
[--C-:B0-----:R-:W-:Y:S02]  /*0040*/  SHF.R.U32.HI R0, RZ, 0x5, R28.reuse ;  /* 0x00000005ff007819 */ /* 0x101fe4000001161c */
[----:B------:R-:W-:-:S03]  /*0050*/  SHF.R.U32.HI R3, RZ, 0x7, R28 ;  /* 0x00000007ff037819 */ /* 0x000fc6000001161c */
[----:B------:R-:W0:Y:S04]  /*0060*/  SHFL.IDX PT, R2, R0, RZ, 0x1f ;  /* 0x00001fff00027589 */ /* 0x000e2800000e0000 */
[----:B------:R1:W2:Y:S01]  /*0070*/  SHFL.IDX PT, R10, R3, RZ, 0x1f ;  /* 0x00001fff030a7589 */ /* 0x0002a200000e0000 */
[----:B0-----:R-:W-:-:S13]  /*0080*/  ISETP.NE.OR P0, PT, R2, RZ, !P0 ;  /* 0x000000ff0200720c */ /* 0x001fda0004705670 */
[----:B-12---:R-:W-:Y:S05]  /*0090*/  @P0 BRA `(.L_x_1) ;  /* 0x0000000000200947 */ /* 0x006fea0003800000 */
[----:B------:R-:W-:Y:S02]  /*00a0*/  ULDC.64 UR4, c[0x0][0x198] ;  /* 0x0000660000047ab9 */ /* 0x000fe40000000a00 */
[----:B------:R-:W-:Y:S02]  /*00b0*/  UIADD3 UR6, UP0, UR4, 0xf0, URZ ;  /* 0x000000f004067890 */ /* 0x000fe4000ff1e03f */
[----:B------:R-:W-:Y:S02]  /*00c0*/  UIADD3 UR4, UP1, UR4, 0x1f0, URZ ;  /* 0x000001f004047890 */ /* 0x000fe4000ff3e03f */
[----:B------:R-:W-:Y:S02]  /*00d0*/  UIADD3.X UR7, URZ, UR5, URZ, UP0, !UPT ;  /* 0x000000053f077290 */ /* 0x000fe400087fe43f */
[----:B------:R-:W-:-:S07]  /*00e0*/  UIADD3.X UR5, URZ, UR5, URZ, UP1, !UPT ;  /* 0x000000053f057290 */ /* 0x000fce0008ffe43f */
[----:B------:R0:W-:Y:S02]  /*00f0*/  UTMACCTL.PF [UR6] ;  /* 0x00000000060079b9 */ /* 0x0001e40008040000 */
[----:B------:R0:W-:Y:S02]  /*0100*/  UTMACCTL.PF [UR4] ;  /* 0x00000000040079b9 */ /* 0x0001e40008040000 */
[----:B0-----:R-:W-:Y:S01]  /*0110*/  NOP ;  /* 0x0000000000007918 */ /* 0x001fe20000000000 */
.L_x_1:
[----:B------:R-:W-:Y:S05]  /*0120*/  BSYNC B0 ;  /* 0x0000000000007941 */ /* 0x000fea0003800000 */
.L_x_0:
[----:B------:R-:W0:Y:S02]  /*0130*/  SHFL.IDX PT, R3, R0, RZ, 0x1f ;  /* 0x00001fff00037589 */ /* 0x000e2400000e0000 */
[----:B0-----:R-:W-:-:S13]  /*0140*/  ISETP.NE.AND P0, PT, R3, RZ, PT ;  /* 0x000000ff0300720c */ /* 0x001fda0003f05270 */
[----:B------:R-:W-:Y:S05]  /*0150*/  @P0 BRA `(.L_x_2) ;  /* 0x0000000000680947 */ /* 0x000fea0003800000 */
[----:B------:R-:W0:Y:S01]  /*0160*/  S2UR UR8, SR_CgaCtaId ;  /* 0x00000000000879c3 */ /* 0x000e220000008800 */
[----:B------:R-:W-:Y:S01]  /*0170*/  UMOV UR4, 0x400 ;  /* 0x0000040000047882 */ /* 0x000fe20000000000 */
[----:B------:R-:W-:Y:S01]  /*0180*/  UMOV UR5, 0x1 ;  /* 0x0000000100057882 */ /* 0x000fe20000000000 */
[----:B------:R-:W-:Y:S01]  /*0190*/  UMOV UR6, 0x100 ;  /* 0x0000010000067882 */ /* 0x000fe20000000000 */
[----:B------:R-:W-:Y:S01]  /*01a0*/  ELECT P0, URZ, PT ;  /* 0x00000000003f782f */ /* 0x000fe20003800000 */
[----:B------:R-:W-:-:S04]  /*01b0*/  UIADD3 UR6, -UR6, 0x100000, URZ ;  /* 0x0010000006067890 */ /* 0x000fc8000fffe13f */
[----:B------:R-:W-:Y:S02]  /*01c0*/  USHF.L.U32 UR7, UR6, 0xb, URZ ;  /* 0x0000000b06077899 */ /* 0x000fe4000800063f */
[----:B------:R-:W-:Y:S02]  /*01d0*/  USHF.L.U32 UR6, UR6, 0x1, URZ ;  /* 0x0000000106067899 */ /* 0x000fe4000800063f */
[----:B0-----:R-:W-:Y:S02]  /*01e0*/  ULEA UR8, UR8, UR4, 0x18 ;  /* 0x0000000408087291 */ /* 0x001fe4000f8ec03f */
[----:B------:R-:W-:-:S04]  /*01f0*/  UIADD3 UR4, -UR5, 0x100000, URZ ;  /* 0x0010000005047890 */ /* 0x000fc8000fffe13f */
[----:B------:R-:W-:Y:S02]  /*0200*/  USHF.L.U32 UR5, UR4, 0xb, URZ ;  /* 0x0000000b04057899 */ /* 0x000fe4000800063f */
[----:B------:R-:W-:Y:S01]  /*0210*/  USHF.L.U32 UR4, UR4, 0x1, URZ ;  /* 0x0000000104047899 */ /* 0x000fe2000800063f */
[----:B------:R-:W0:Y:S11]  /*0220*/  FENCE.VIEW.ASYNC.S ;  /* 0x00000000000073c6 */ /* 0x000e360000000000 */
[----:B0-----:R0:W1:Y:S01]  /*0230*/  SYNCS.EXCH.64 URZ, [UR8], UR4 ;  /* 0x00000004083f75b2 */ /* 0x0010620008000100 */
[----:B------:R0:W2:Y:S01]  /*0240*/  SYNCS.EXCH.64 URZ, [UR8+0x30], UR6 ;  /* 0x00003006083f75b2 */ /* 0x0000a20008000100 */
[----:B------:R0:W3:Y:S01]  /*0250*/  SYNCS.EXCH.64 URZ, [UR8+0x8], UR4 ;  /* 0x00000804083f75b2 */ /* 0x0000e20008000100 */
[----:B------:R0:W4:Y:S01]  /*0260*/  SYNCS.EXCH.64 URZ, [UR8+0x38], UR6 ;  /* 0x00003806083f75b2 */ /* 0x0001220008000100 */
[----:B------:R0:W0:Y:S01]  /*0270*/  SYNCS.EXCH.64 URZ, [UR8+0x10], UR4 ;  /* 0x00001004083f75b2 */ /* 0x0000220008000100 */
[----:B------:R0:W0:Y:S01]  /*0280*/  SYNCS.EXCH.64 URZ, [UR8+0x40], UR6 ;  /* 0x00004006083f75b2 */ /* 0x0000220008000100 */
[----:B------:R0:W0:Y:S01]  /*0290*/  SYNCS.EXCH.64 URZ, [UR8+0x18], UR4 ;  /* 0x00001804083f75b2 */ /* 0x0000220008000100 */
[----:B------:R0:W0:Y:S01]  /*02a0*/  SYNCS.EXCH.64 URZ, [UR8+0x48], UR6 ;  /* 0x00004806083f75b2 */ /* 0x0000220008000100 */
[----:B------:R0:W0:Y:S01]  /*02b0*/  SYNCS.EXCH.64 URZ, [UR8+0x20], UR4 ;  /* 0x00002004083f75b2 */ /* 0x0000220008000100 */
[----:B------:R0:W0:Y:S01]  /*02c0*/  SYNCS.EXCH.64 URZ, [UR8+0x50], UR6 ;  /* 0x00005006083f75b2 */ /* 0x0000220008000100 */
[----:B------:R0:W0:Y:S01]  /*02d0*/  SYNCS.EXCH.64 URZ, [UR8+0x28], UR4 ;  /* 0x00002804083f75b2 */ /* 0x0000220008000100 */
[----:B------:R0:W0:Y:S01]  /*02e0*/  SYNCS.EXCH.64 URZ, [UR8+0x58], UR6 ;  /* 0x00005806083f75b2 */ /* 0x0000220008000100 */
[----:B------:R-:W-:Y:S01]  /*02f0*/  NOP ;  /* 0x0000000000007918 */ /* 0x000fe20000000000 */
.L_x_2:
[----:B------:R-:W5:Y:S01]  /*0300*/  SHFL.IDX PT, R0, R0, RZ, 0x1f ;  /* 0x00001fff00007589 */ /* 0x000f6200000e0000 */
[----:B------:R-:W1:Y:S01]  /*0310*/  LDC R3, c[0x0][0x65c] ;  /* 0x00019700ff037b82 */ /* 0x000e620000000800 */
[----:B------:R-:W-:Y:S02]  /*0320*/  ELECT P0, URZ, PT ;  /* 0x00000000003f782f */ /* 0x000fe40003800000 */
[----:B------:R-:W-:Y:S01]  /*0330*/  SHF.R.S32.HI R5, RZ, 0x1f, R2 ;  /* 0x0000001fff057819 */ /* 0x000fe20000011402 */
[----:B------:R-:W2:Y:S01]  /*0340*/  S2R R8, SR_CTAID.Y ;  /* 0x0000000000087919 */ /* 0x000ea20000002600 */
[----:B0-----:R-:W-:Y:S01]  /*0350*/  UMOV UR4, 0x20 ;  /* 0x0000002000047882 */ /* 0x001fe20000000000 */
[----:B------:R-:W-:Y:S01]  /*0360*/  ISETP.NE.AND P2, PT, R10, RZ, PT ;  /* 0x000000ff0a00720c */ /* 0x000fe20003f45270 */
[----:B------:R-:W-:Y:S01]  /*0370*/  NOP ;  /* 0x0000000000007918 */ /* 0x000fe20000000000 */
[----:B------:R-:W0:Y:S01]  /*0380*/  S2R R4, SR_CTAID.X ;  /* 0x0000000000047919 */ /* 0x000e220000002500 */
[----:B------:R-:W-:Y:S01]  /*0390*/  LEA.HI R5, R5, R2, RZ, 0x2 ;  /* 0x0000000205057211 */ /* 0x000fe200078f10ff */
[----:B------:R-:W-:-:S03]  /*03a0*/  NOP ;  /* 0x0000000000007918 */ /* 0x000fc60000000000 */
[----:B------:R-:W-:-:S05]  /*03b0*/  LOP3.LUT R5, R5, 0xfffffffc, RZ, 0xc0, !PT ;  /* 0xfffffffc05057812 */ /* 0x000fca00078ec0ff */
[----:B------:R-:W-:Y:S02]  /*03c0*/  IMAD.IADD R2, R2, 0x1, -R5 ;  /* 0x0000000102027824 */ /* 0x000fe400078e0a05 */
[----:B------:R-:W-:Y:S01]  /*03d0*/  IMAD.MOV.U32 R5, RZ, RZ, RZ ;  /* 0x000000ffff057224 */ /* 0x000fe200078e00ff */
[----:B-----5:R-:W-:Y:S02]  /*03e0*/  ISETP.NE.OR P0, PT, R0, RZ, !P0 ;  /* 0x000000ff0000720c */ /* 0x020fe40004705670 */
[----:B-1----:R-:W-:-:S11]  /*03f0*/  ISETP.NE.AND P3, PT, R3, 0x1, PT ;  /* 0x000000010300780c */ /* 0x002fd60003f65270 */
[----:B------:R-:W-:Y:S01]  /*0400*/  VOTEU.ALL UP0, P0 ;  /* 0x00000000003f7886 */ /* 0x000fe20000000000 */
[----:B------:R-:W-:Y:S01]  /*0410*/  VOTEU.ALL UP1, P0 ;  /* 0x00000000003f7886 */ /* 0x000fe20000020000 */
[----:B------:R-:W0:Y:S01]  /*0420*/  @P3 LDC R9, c[0x0][0x10] ;  /* 0x00000400ff093b82 */ /* 0x000e220000000800 */
[----:B--2---:R-:W-:Y:S02]  /*0430*/  @P3 IMAD.MOV.U32 R3, RZ, RZ, R8 ;  /* 0x000000ffff033224 */ /* 0x004fe400078e0008 */
[----:B------:R-:W-:Y:S01]  /*0440*/  @!UP0 UMOV UR6, 0x400 ;  /* 0x0000040000068882 */ /* 0x000fe20000000000 */
[----:B------:R-:W-:-:S04]  /*0450*/  @!UP0 UIADD3 UR4, -UR4, 0x100000, URZ ;  /* 0x0010000004048890 */ /* 0x000fc8000fffe13f */
[----:B------:R-:W-:Y:S02]  /*0460*/  @!UP0 USHF.L.U32 UR5, UR4, 0xb, URZ ;  /* 0x0000000b04058899 */ /* 0x000fe4000800063f */
[----:B------:R-:W-:Y:S01]  /*0470*/  @!UP0 USHF.L.U32 UR4, UR4, 0x1, URZ ;  /* 0x0000000104048899 */ /* 0x000fe2000800063f */
[----:B------:R-:W-:Y:S02]  /*0480*/  @P3 IMAD.MOV.U32 R6, RZ, RZ, R3 ;  /* 0x000000ffff063224 */ /* 0x000fe400078e0003 */
[----:B------:R-:W-:Y:S01]  /*0490*/  @P3 IMAD.MOV.U32 R7, RZ, RZ, RZ ;  /* 0x000000ffff073224 */ /* 0x000fe200078e00ff */
[----:B------:R-:W1:Y:S01]  /*04a0*/  @!UP0 S2UR UR7, SR_CgaCtaId ;  /* 0x00000000000789c3 */ /* 0x000e620000008800 */
[----:B------:R-:W-:Y:S02]  /*04b0*/  @!P3 IMAD.MOV.U32 R3, RZ, RZ, R8 ;  /* 0x000000ffff03b224 */ /* 0x000fe400078e0008 */
[----:B------:R-:W-:-:S05]  /*04c0*/  @P3 IMAD.MOV.U32 R11, RZ, RZ, RZ ;  /* 0x000000ffff0b3224 */ /* 0x000fca00078e00ff */
[----:B------:R-:W2:Y:S01]  /*04d0*/  @!P3 LDC R0, c[0x0][0xc] ;  /* 0x00000300ff00bb82 */ /* 0x000ea20000000800 */
[----:B0-----:R-:W-:-:S04]  /*04e0*/  @P3 IMAD.WIDE.U32 R8, R4, R9, R6 ;  /* 0x0000000904083225 */ /* 0x001fc800078e0006 */
[----:B------:R-:W-:Y:S01]  /*04f0*/  @P3 IMAD.IADD R9, R9, 0x1, R11 ;  /* 0x0000000109093824 */ /* 0x000fe200078e020b */
[----:B-1----:R-:W-:Y:S01]  /*0500*/  @!UP0 ULEA UR6, UR7, UR6, 0x18 ;  /* 0x0000000607068291 */ /* 0x002fe2000f8ec03f */
[----:B------:R-:W-:Y:S01]  /*0510*/  VOTEU.ALL UP0, P0 ;  /* 0x00000000003f7886 */ /* 0x000fe20000000000 */
[----:B------:R-:W-:-:S04]  /*0520*/  ISETP.NE.AND P0, PT, R2, 0x3, PT ;  /* 0x000000030200780c */ /* 0x000fc80003f05270 */
[----:B------:R-:W-:Y:S01]  /*0530*/  ISETP.EQ.OR P0, PT, R2, RZ, !P0 ;  /* 0x000000ff0200720c */ /* 0x000fe20004702670 */
[----:B--2---:R-:W-:-:S03]  /*0540*/  @!P3 IMAD.WIDE.U32 R6, R0, R3, R4 ;  /* 0x000000030006b225 */ /* 0x004fc600078e0004 */
[C---:B------:R-:W-:Y:S01]  /*0550*/  ISETP.EQ.AND P0, PT, R10.reuse, RZ, P0 ;  /* 0x000000ff0a00720c */ /* 0x040fe20000702270 */
[----:B------:R-:W-:Y:S01]  /*0560*/  VIADD R10, R10, 0xffffffff ;  /* 0xffffffff0a0a7836 */ /* 0x000fe20000000000 */
[----:B------:R-:W0:Y:S02]  /*0570*/  FENCE.VIEW.ASYNC.S ;  /* 0x00000000000073c6 */ /* 0x000e240000000000 */
[----:B0-----:R0:W3:Y:S01]  /*0580*/  @!UP0 SYNCS.EXCH.64 URZ, [UR6+0x70], UR4 ;  /* 0x00007004063f85b2 */ /* 0x0010e20008000100 */
[----:B------:R-:W-:Y:S01]  /*0590*/  @!P3 IMAD.MOV.U32 R8, RZ, RZ, R6 ;  /* 0x000000ffff08b224 */ /* 0x000fe200078e0006 */
[----:B------:R-:W-:Y:S01]  /*05a0*/  SEL R0, RZ, 0x1, !P0 ;  /* 0x00000001ff007807 */ /* 0x000fe20004000000 */
[----:B------:R-:W-:Y:S01]  /*05b0*/  @!P3 IMAD.MOV.U32 R9, RZ, RZ, R7 ;  /* 0x000000ffff09b224 */ /* 0x000fe200078e0007 */
[----:B------:R-:W-:-:S04]  /*05c0*/  ISETP.GE.U32.AND P1, PT, R10, 0x2, PT ;  /* 0x000000020a00780c */ /* 0x000fc80003f26070 */
[----:B------:R-:W-:Y:S01]  /*05d0*/  SEL R0, R0, 0x2, P1 ;  /* 0x0000000200007807 */ /* 0x000fe20000800000 */
[----:B------:R0:W3:Y:S01]  /*05e0*/  @!UP1 SYNCS.EXCH.64 URZ, [UR6+0x78], UR4 ;  /* 0x00007804063f95b2 */ /* 0x0000e20008000100 */
[----:B------:R-:W-:Y:S01]  /*05f0*/  NOP ;  /* 0x0000000000007918 */ /* 0x000fe20000000000 */
[----:B---34-:R-:W-:Y:S06]  /*0600*/  BAR.SYNC.DEFER_BLOCKING 0x0 ;  /* 0x0000000000007b1d */ /* 0x018fec0000010000 */
[----:B------:R-:W-:Y:S05]  /*0610*/  @!P2 BRA `(.L_x_3) ;  /* 0x00000044004ca947 */ /* 0x000fea0003800000 */
[----:B------:R-:W-:-:S13]  /*0620*/  ISETP.GT.U32.AND P0, PT, R10, 0x1, PT ;  /* 0x000000010a00780c */ /* 0x000fda0003f04070 */
[----:B0-----:R-:W-:Y:S05]  /*0630*/  @P0 EXIT ;  /* 0x000000000000094d */ /* 0x001fea0003800000 */
[----:B------:R-:W-:Y:S01]  /*0640*/  ULDC.64 UR4, c[0x0][0x650] ;  /* 0x0001940000047ab9 */ /* 0x000fe20000000a00 */
[----:B------:R-:W-:Y:S01]  /*0650*/  PRMT R6, RZ, 0x7610, R6 ;  /* 0x00007610ff067816 */ /* 0x000fe20000000006 */
[----:B------:R-:W-:Y:S01]  /*0660*/  IMAD.MOV.U32 R12, RZ, RZ, -0x1 ;  /* 0xffffffffff0c7424 */ /* 0x000fe200078e00ff */
[----:B------:R-:W-:Y:S01]  /*0670*/  ISETP.GE.U32.AND P0, PT, R8, UR4, PT ;  /* 0x0000000408007c0c */ /* 0x000fe2000bf06070 */
[----:B------:R-:W-:Y:S02]  /*0680*/  IMAD.MOV.U32 R7, RZ, RZ, -0x1 ;  /* 0xffffffffff077424 */ /* 0x000fe400078e00ff */
[----:B------:R-:W-:Y:S01]  /*0690*/  IMAD.MOV.U32 R31, RZ, RZ, -0x1 ;  /* 0xffffffffff1f7424 */ /* 0x000fe200078e00ff */
[----:B------:R-:W-:-:S13]  /*06a0*/  ISETP.GE.U32.AND.EX P0, PT, R9, UR5, PT, P0 ;  /* 0x0000000509007c0c */ /* 0x000fda000bf06100 */
[----:B------:R-:W-:Y:S05]  /*06b0*/  @P0 BRA `(.L_x_4) ;  /* 0x0000000400540947 */ /* 0x000fea0003800000 */
[----:B------:R-:W0:Y:S01]  /*06c0*/  LDC.64 R16, c[0x0][0x628] ;  /* 0x00018a00ff107b82 */ /* 0x000e220000000a00 */
[----:B------:R-:W-:Y:S02]  /*06d0*/  IMAD.MOV.U32 R6, RZ, RZ, R8 ;  /* 0x000000ffff067224 */ /* 0x000fe400078e0008 */
[----:B------:R-:W-:-:S05]  /*06e0*/  IMAD.MOV.U32 R7, RZ, RZ, R9 ;  /* 0x000000ffff077224 */ /* 0x000fca00078e0009 */
[----:B------:R-:W1:Y:S08]  /*06f0*/  LDC R2, c[0x0][0x630] ;  /* 0x00018c00ff027b82 */ /* 0x000e700000000800 */
[----:B------:R-:W2:Y:S01]  /*0700*/  LDC.64 R18, c[0x0][0x620] ;  /* 0x00018800ff127b82 */ /* 0x000ea20000000a00 */
[----:B0-----:R-:W-:-:S04]  /*0710*/  ISETP.NE.U32.AND P0, PT, R16, RZ, PT ;  /* 0x000000ff1000720c */ /* 0x001fc80003f05070 */
[----:B------:R-:W-:-:S13]  /*0720*/  ISETP.NE.AND.EX P0, PT, R17, RZ, PT, P0 ;  /* 0x000000ff1100720c */ /* 0x000fda0003f05300 */
[----:B-12---:R-:W-:Y:S05]  /*0730*/  @!P0 BRA `(.L_x_5) ;  /* 0x0000000000288947 */ /* 0x006fea0003800000 */
[----:B------:R-:W0:Y:S02]  /*0740*/  LDC R13, c[0x0][0x634] ;  /* 0x00018d00ff0d7b82 */ /* 0x000e240000000800 */
[----:B0-----:R-:W-:-:S05]  /*0750*/  IADD3 R13, P0, R8, R13, RZ ;  /* 0x0000000d080d7210 */ /* 0x001fca0007f1e0ff */
[----:B------:R-:W-:-:S04]  /*0760*/  IMAD.X R15, RZ, RZ, R9, P0 ;  /* 0x000000ffff0f7224 */ /* 0x000fc800000e0609 */
[----:B------:R-:W-:-:S04]  /*0770*/  IMAD.WIDE.U32 R6, R15, R16, RZ ;  /* 0x000000100f067225 */ /* 0x000fc800078e00ff */
[----:B------:R-:W-:-:S04]  /*0780*/  IMAD.WIDE.U32 R10, P0, R13, R17, R6 ;  /* 0x000000110d0a7225 */ /* 0x000fc80007800006 */
[----:B------:R-:W-:-:S04]  /*0790*/  IMAD.WIDE.U32 R6, R13, R16, RZ ;  /* 0x000000100d067225 */ /* 0x000fc800078e00ff */
[----:B------:R-:W-:Y:S01]  /*07a0*/  IMAD.X R13, RZ, RZ, RZ, P0 ;  /* 0x000000ffff0d7224 */ /* 0x000fe200000e06ff */
[----:B------:R-:W-:Y:S01]  /*07b0*/  IADD3 RZ, P0, R7, R10, RZ ;  /* 0x0000000a07ff7210 */ /* 0x000fe20007f1e0ff */
[----:B------:R-:W-:-:S04]  /*07c0*/  IMAD.MOV.U32 R12, RZ, RZ, R11 ;  /* 0x000000ffff0c7224 */ /* 0x000fc800078e000b */
[----:B------:R-:W-:-:S08]  /*07d0*/  IMAD.WIDE.U32.X R6, R15, R17, R12, P0 ;  /* 0x000000110f067225 */ /* 0x000fd000000e040c */
.L_x_5:
[-CC-:B------:R-:W-:Y:S01]  /*07e0*/  SHF.R.U64 R31, R6, R2.reuse, R7.reuse ;  /* 0x00000002061f7219 */ /* 0x180fe20000001207 */
[----:B------:R-:W0:Y:S01]  /*07f0*/  LDC R12, c[0x0][0x618] ;  /* 0x00018600ff0c7b82 */ /* 0x000e220000000800 */
[----:B------:R-:W-:Y:S01]  /*0800*/  SHF.R.U32.HI R5, RZ, R2, R7 ;  /* 0x00000002ff057219 */ /* 0x000fe20000011607 */
[----:B------:R-:W-:Y:S01]  /*0810*/  ULDC UR4, c[0x0][0x150] ;  /* 0x0000540000047ab9 */ /* 0x000fe20000000800 */
[----:B------:R-:W-:Y:S02]  /*0820*/  IADD3 R11, P0, RZ, -R31, RZ ;  /* 0x8000001fff0b7210 */ /* 0x000fe40007f1e0ff */
[----:B------:R-:W-:-:S03]  /*0830*/  I2FP.F32.U32 R2, R4 ;  /* 0x0000000400027245 */ /* 0x000fc60000201000 */
[----:B------:R-:W1:Y:S01]  /*0840*/  LDC.64 R24, c[0x0][0x640] ;  /* 0x00019000ff187b82 */ /* 0x000e620000000a00 */
[----:B------:R-:W-:Y:S02]  /*0850*/  IMAD.X R13, RZ, RZ, ~R5, P0 ;  /* 0x000000ffff0d7224 */ /* 0x000fe400000e0e05 */
[----:B------:R-:W-:Y:S01]  /*0860*/  FMUL R2, R2, UR4 ;  /* 0x0000000402027c20 */ /* 0x000fe20008400000 */
[----:B------:R-:W-:Y:S01]  /*0870*/  IMAD.WIDE.U32 R6, R11, R18, R8 ;  /* 0x000000120b067225 */ /* 0x000fe200078e0008 */
[----:B------:R-:W-:-:S03]  /*0880*/  ULDC UR4, c[0x0][0x154] ;  /* 0x0000550000047ab9 */ /* 0x000fc60000000800 */
[----:B------:R-:W-:Y:S01]  /*0890*/  IMAD R10, R13, R18, RZ ;  /* 0x000000120d0a7224 */ /* 0x000fe200078e02ff */
[----:B------:R-:W2:Y:S01]  /*08a0*/  LDC R5, c[0x0][0x144] ;  /* 0x00005100ff057b82 */ /* 0x000ea20000000800 */
[----:B------:R-:W3:Y:S02]  /*08b0*/  F2I.U32.TRUNC.NTZ R2, R2 ;  /* 0x0000000200027305 */ /* 0x000ee4000020f000 */
[----:B------:R-:W-:-:S04]  /*08c0*/  IMAD R11, R11, R19, R10 ;  /* 0x000000130b0b7224 */ /* 0x000fc800078e020a */
[----:B------:R-:W-:Y:S01]  /*08d0*/  IMAD.IADD R7, R7, 0x1, R11 ;  /* 0x0000000107077824 */ /* 0x000fe200078e020b */
[----:B------:R-:W4:Y:S01]  /*08e0*/  LDC R14, c[0x0][0x608] ;  /* 0x00018200ff0e7b82 */ /* 0x000f220000000800 */
[----:B------:R-:W-:-:S03]  /*08f0*/  IMAD.MOV.U32 R11, RZ, RZ, -0x1 ;  /* 0xffffffffff0b7424 */ /* 0x000fc600078e00ff */
[-CC-:B0-----:R-:W-:Y:S02]  /*0900*/  SHF.R.U64 R18, R6, R12.reuse, R7.reuse ;  /* 0x0000000c06127219 */ /* 0x181fe40000001207 */
[----:B------:R-:W-:Y:S02]  /*0910*/  I2FP.F32.U32 R6, R3 ;  /* 0x0000000300067245 */ /* 0x000fe40000201000 */
[----:B------:R-:W0:Y:S01]  /*0920*/  LDC R22, c[0x0][0x658] ;  /* 0x00019600ff167b82 */ /* 0x000e220000000800 */
[----:B-1----:R-:W-:Y:S01]  /*0930*/  ISETP.NE.U32.AND P0, PT, R24, RZ, PT ;  /* 0x000000ff1800720c */ /* 0x002fe20003f05070 */
[----:B---3--:R-:W-:Y:S01]  /*0940*/  IMAD.MOV R10, RZ, RZ, -R2 ;  /* 0x000000ffff0a7224 */ /* 0x008fe200078e0a02 */
[----:B------:R-:W-:Y:S01]  /*0950*/  SHF.R.U32.HI R7, RZ, R12, R7 ;  /* 0x0000000cff077219 */ /* 0x000fe20000011607 */
[----:B------:R-:W-:Y:S01]  /*0960*/  FMUL R6, R6, UR4 ;  /* 0x0000000406067c20 */ /* 0x000fe20008400000 */
[----:B------:R-:W-:-:S03]  /*0970*/  ISETP.NE.AND.EX P0, PT, R25, RZ, PT, P0 ;  /* 0x000000ff1900720c */ /* 0x000fc60003f05300 */
[----:B------:R-:W1:Y:S01]  /*0980*/  LDC R16, c[0x0][0x148] ;  /* 0x00005200ff107b82 */ /* 0x000e620000000800 */
[----:B--2---:R-:W-:-:S07]  /*0990*/  IMAD R2, R5, R10, R4 ;  /* 0x0000000a05027224 */ /* 0x004fce00078e0204 */
[----:B------:R-:W2:Y:S01]  /*09a0*/  LDC R20, c[0x0][0x600] ;  /* 0x00018000ff147b82 */ /* 0x000ea20000000800 */
[-CC-:B----4-:R-:W-:Y:S02]  /*09b0*/  SHF.R.U64 R26, R18, R14.reuse, R7.reuse ;  /* 0x0000000e121a7219 */ /* 0x190fe40000001207 */
[----:B------:R-:W-:Y:S01]  /*09c0*/  SHF.R.U32.HI R5, RZ, R14, R7 ;  /* 0x0000000eff057219 */ /* 0x000fe20000011607 */
[----:B------:R-:W-:Y:S01]  /*09d0*/  IMAD.MOV.U32 R7, RZ, RZ, 0x1 ;  /* 0x00000001ff077424 */ /* 0x000fe200078e00ff */
[----:B------:R3:W4:Y:S03]  /*09e0*/  F2I.U32.TRUNC.NTZ R14, R6 ;  /* 0x00000006000e7305 */ /* 0x000726000020f000 */
[----:B------:R-:W1:Y:S01]  /*09f0*/  LDC R17, c[0x0][0x648] ;  /* 0x00019200ff117b82 */ /* 0x000e620000000800 */
[-C--:B0-----:R-:W-:Y:S02]  /*0a00*/  SHF.L.U32 R4, R11, R22.reuse, RZ ;  /* 0x000000160b047219 */ /* 0x081fe400000006ff */
[----:B------:R-:W-:-:S02]  /*0a10*/  SHF.R.U64 R30, R26, R22, R5 ;  /* 0x000000161a1e7219 */ /* 0x000fc40000001205 */
[----:B------:R-:W-:Y:S02]  /*0a20*/  LOP3.LUT R13, RZ, R4, RZ, 0x33, !PT ;  /* 0x00000004ff0d7212 */ /* 0x000fe400078e33ff */
[-C--:B------:R-:W-:Y:S01]  /*0a30*/  SHF.R.U32.HI R5, RZ, R22.reuse, R5 ;  /* 0x00000016ff057219 */ /* 0x080fe20000011605 */
[----:B------:R-:W0:Y:S01]  /*0a40*/  LDC R19, c[0x0][0x638] ;  /* 0x00018e00ff137b82 */ /* 0x000e220000000800 */
[----:B------:R-:W-:Y:S01]  /*0a50*/  SHF.L.U32 R12, R7, R22, RZ ;  /* 0x00000016070c7219 */ /* 0x000fe200000006ff */
[----:B------:R-:W-:-:S06]  /*0a60*/  IMAD.MOV.U32 R4, RZ, RZ, R30 ;  /* 0x000000ffff047224 */ /* 0x000fcc00078e001e */
[----:B------:R-:W0:Y:S01]  /*0a70*/  LDC R21, c[0x0][0x610] ;  /* 0x00018400ff157b82 */ /* 0x000e220000000800 */
[----:B---34-:R-:W-:Y:S05]  /*0a80*/  @!P0 BRA `(.L_x_6) ;  /* 0x0000000000288947 */ /* 0x018fea0003800000 */
[----:B------:R-:W3:Y:S02]  /*0a90*/  LDC R11, c[0x0][0x64c] ;  /* 0x00019300ff0b7b82 */ /* 0x000ee40000000800 */
[----:B---3--:R-:W-:-:S05]  /*0aa0*/  IADD3 R11, P0, R30, R11, RZ ;  /* 0x0000000b1e0b7210 */ /* 0x008fca0007f1e0ff */
        /* <DEDUP_REMOVED lines=8> */
.L_x_6:
[----:B-1----:R-:W-:Y:S01]  /*0b30*/  SHF.R.U64 R4, R4, R17, R5 ;  /* 0x0000001104047219 */ /* 0x002fe20000001205 */
[----:B--2---:R-:W-:Y:S01]  /*0b40*/  VIADD R5, R20, 0xffffffff ;  /* 0xffffffff14057836 */ /* 0x004fe20000000000 */
[----:B------:R-:W-:Y:S01]  /*0b50*/  LOP3.LUT R13, R26, R13, RZ, 0xc0, !PT ;  /* 0x0000000d1a0d7212 */ /* 0x000fe200078ec0ff */
[----:B------:R-:W-:Y:S02]  /*0b60*/  IMAD.MOV R14, RZ, RZ, -R14 ;  /* 0x000000ffff0e7224 */ /* 0x000fe400078e0a0e */
[----:B------:R-:W-:Y:S01]  /*0b70*/  IMAD.MOV R6, RZ, RZ, -R4 ;  /* 0x000000ffff067224 */ /* 0x000fe200078e0a04 */
[----:B------:R-:W-:Y:S01]  /*0b80*/  LOP3.LUT R5, R18, R5, RZ, 0xc0, !PT ;  /* 0x0000000512057212 */ /* 0x000fe200078ec0ff */
[----:B------:R-:W-:Y:S02]  /*0b90*/  @P3 IMAD R2, R16, R14, R3 ;  /* 0x0000000e10023224 */ /* 0x000fe400078e0203 */
[----:B------:R-:W-:Y:S02]  /*0ba0*/  IMAD R13, R12, R4, R13 ;  /* 0x000000040c0d7224 */ /* 0x000fe400078e020d */
[----:B0-----:R-:W-:-:S02]  /*0bb0*/  IMAD R3, R6, R19, R30 ;  /* 0x0000001306037224 */ /* 0x001fc400078e021e */
[----:B------:R-:W-:Y:S02]  /*0bc0*/  IMAD R2, R13, R21, R2 ;  /* 0x000000150d027224 */ /* 0x000fe400078e0202 */
[----:B------:R-:W-:Y:S02]  /*0bd0*/  IMAD R3, R3, R20, R5 ;  /* 0x0000001403037224 */ /* 0x000fe400078e0205 */
[----:B------:R-:W-:-:S03]  /*0be0*/  IMAD.MOV.U32 R6, RZ, RZ, 0x1 ;  /* 0x00000001ff067424 */ /* 0x000fc600078e00ff */
[----:B------:R-:W-:Y:S02]  /*0bf0*/  SEL R7, R3, R2, !P3 ;  /* 0x0000000203077207 */ /* 0x000fe40005800000 */
[----:B------:R-:W-:-:S07]  /*0c00*/  SEL R12, R2, R3, !P3 ;  /* 0x00000003020c7207 */ /* 0x000fce0005800000 */
.L_x_4:
[----:B------:R-:W-:-:S08]  /*0c10*/  NOP ;  /* 0x0000000000007918 */ /* 0x000fd00000000000 */
[----:B------:R-:W0:Y:S02]  /*0c20*/  USETMAXREG.TRY_ALLOC.CTAPOOL UP0, 0xe8 ;  /* 0x000000e8000079c8 */ /* 0x000e240008000600 */
[----:B0-----:R-:W-:-:S13]  /*0c30*/  PLOP3.LUT P0, PT, PT, PT, UP0, 0x80, 0x0 ;  /* 0x000000000000781c */ /* 0x001fda0003f0f008 */
[----:B------:R-:W-:Y:S05]  /*0c40*/  @!P0 BRA `(.L_x_4) ;  /* 0xfffffffc00f08947 */ /* 0x000fea000383ffff */
[----:B------:R-:W-:Y:S01]  /*0c50*/  ULDC.64 UR4, c[0x0][0x598] ;  /* 0x0001660000047ab9 */ /* 0x000fe20000000a00 */
[----:B------:R-:W-:Y:S01]  /*0c60*/  ULDC.64 UR20, c[0x0][0x208] ;  /* 0x0000820000147ab9 */ /* 0x000fe20000000a00 */
[----:B------:R-:W-:-:S04]  /*0c70*/  ISETP.NE.U32.AND P0, PT, RZ, UR4, PT ;  /* 0x00000004ff007c0c */ /* 0x000fc8000bf05070 */
[----:B------:R-:W-:-:S13]  /*0c80*/  ISETP.NE.AND.EX P0, PT, RZ, UR5, PT, P0 ;  /* 0x00000005ff007c0c */ /* 0x000fda000bf05300 */
[----:B------:R-:W-:Y:S05]  /*0c90*/  @!P0 BRA `(.L_x_7) ;  /* 0x00000000001c8947 */ /* 0x000fea0003800000 */
[----:B------:R-:W0:Y:S02]  /*0ca0*/  LDC.64 R2, c[0x0][0x598] ;  /* 0x00016600ff027b82 */ /* 0x000e240000000a00 */
[----:B0-----:R-:W2:Y:S02]  /*0cb0*/  LDG.E.64 R2, desc[UR20][R2.64] ;  /* 0x0000001402027981 */ /* 0x001ea4000c1e1b00 */
[----:B--2---:R-:W-:-:S04]  /*0cc0*/  ISETP.NE.U32.AND P0, PT, R2, RZ, PT ;  /* 0x000000ff0200720c */ /* 0x004fc80003f05070 */
[----:B------:R-:W-:-:S13]  /*0cd0*/  ISETP.NE.AND.EX P0, PT, R3, RZ, PT, P0 ;  /* 0x000000ff0300720c */ /* 0x000fda0003f05300 */
[----:B------:R-:W-:Y:S05]  /*0ce0*/  @!P0 BRA `(.L_x_7) ;  /* 0x0000000000088947 */ /* 0x000fea0003800000 */
[----:B------:R0:W5:Y:S01]  /*0cf0*/  LD.E R2, desc[UR20][R2.64] ;  /* 0x0000001402027980 */ /* 0x000162000c101900 */
[----:B------:R-:W-:Y:S05]  /*0d00*/  BRA `(.L_x_8) ;  /* 0x0000000000207947 */ /* 0x000fea0003800000 */
.L_x_7:
[----:B------:R-:W-:Y:S02]  /*0d10*/  ULDC.64 UR4, c[0x0][0x588] ;  /* 0x0001620000047ab9 */ /* 0x000fe40000000a00 */
[----:B------:R-:W-:-:S04]  /*0d20*/  ISETP.NE.U32.AND P0, PT, RZ, UR4, PT ;  /* 0x00000004ff007c0c */ /* 0x000fc8000bf05070 */
[----:B------:R-:W-:-:S13]  /*0d30*/  ISETP.NE.AND.EX P0, PT, RZ, UR5, PT, P0 ;  /* 0x00000005ff007c0c */ /* 0x000fda000bf05300 */
[----:B------:R-:W-:Y:S05]  /*0d40*/  @!P0 BRA `(.L_x_9) ;  /* 0x00000000000c8947 */ /* 0x000fea0003800000 */
[----:B------:R-:W0:Y:S02]  /*0d50*/  LDC.64 R2, c[0x0][0x588] ;  /* 0x00016200ff027b82 */ /* 0x000e240000000a00 */
[----:B0-----:R1:W5:Y:S01]  /*0d60*/  LDG.E R2, desc[UR20][R2.64] ;  /* 0x0000001402027981 */ /* 0x001362000c1e1900 */
[----:B------:R-:W-:Y:S05]  /*0d70*/  BRA `(.L_x_8) ;  /* 0x0000000000047947 */ /* 0x000fea0003800000 */
.L_x_9:
[----:B------:R-:W2:Y:S02]  /*0d80*/  LDC R2, c[0x0][0x580] ;  /* 0x00016000ff027b82 */ /* 0x000ea40000000800 */
.L_x_8:
[----:B------:R-:W-:Y:S02]  /*0d90*/  ULDC.64 UR4, c[0x0][0x5a0] ;  /* 0x0001680000047ab9 */ /* 0x000fe40000000a00 */
[----:B------:R-:W-:-:S04]  /*0da0*/  ISETP.NE.U32.AND P0, PT, RZ, UR4, PT ;  /* 0x00000004ff007c0c */ /* 0x000fc8000bf05070 */
[----:B------:R-:W-:-:S13]  /*0db0*/  ISETP.NE.AND.EX P0, PT, RZ, UR5, PT, P0 ;  /* 0x00000005ff007c0c */ /* 0x000fda000bf05300 */
[----:B------:R-:W-:Y:S05]  /*0dc0*/  @!P0 BRA `(.L_x_10) ;  /* 0x00000000001c8947 */ /* 0x000fea0003800000 */
[----:B------:R-:W3:Y:S02]  /*0dd0*/  LDC.64 R4, c[0x0][0x5a0] ;  /* 0x00016800ff047b82 */ /* 0x000ee40000000a00 */
[----:B---3--:R-:W3:Y:S02]  /*0de0*/  LDG.E.64 R4, desc[UR20][R4.64] ;  /* 0x0000001404047981 */ /* 0x008ee4000c1e1b00 */
[----:B---3--:R-:W-:-:S04]  /*0df0*/  ISETP.NE.U32.AND P0, PT, R4, RZ, PT ;  /* 0x000000ff0400720c */ /* 0x008fc80003f05070 */
[----:B------:R-:W-:-:S13]  /*0e00*/  ISETP.NE.AND.EX P0, PT, R5, RZ, PT, P0 ;  /* 0x000000ff0500720c */ /* 0x000fda0003f05300 */
[----:B------:R-:W-:Y:S05]  /*0e10*/  @!P0 BRA `(.L_x_10) ;  /* 0x0000000000088947 */ /* 0x000fea0003800000 */
[----:B01----:R0:W5:Y:S01]  /*0e20*/  LD.E R3, desc[UR20][R4.64] ;  /* 0x0000001404037980 */ /* 0x003162000c101900 */
[----:B------:R-:W-:Y:S05]  /*0e30*/  BRA `(.L_x_11) ;  /* 0x0000000000207947 */ /* 0x000fea0003800000 */
.L_x_10:
[----:B------:R-:W-:Y:S02]  /*0e40*/  ULDC.64 UR4, c[0x0][0x590] ;  /* 0x0001640000047ab9 */ /* 0x000fe40000000a00 */
[----:B------:R-:W-:-:S04]  /*0e50*/  ISETP.NE.U32.AND P0, PT, RZ, UR4, PT ;  /* 0x00000004ff007c0c */ /* 0x000fc8000bf05070 */
[----:B------:R-:W-:-:S13]  /*0e60*/  ISETP.NE.AND.EX P0, PT, RZ, UR5, PT, P0 ;  /* 0x00000005ff007c0c */ /* 0x000fda000bf05300 */
[----:B------:R-:W-:Y:S05]  /*0e70*/  @!P0 BRA `(.L_x_12) ;  /* 0x00000000000c8947 */ /* 0x000fea0003800000 */
[----:B------:R-:W0:Y:S02]  /*0e80*/  LDC.64 R4, c[0x0][0x590] ;  /* 0x00016400ff047b82 */ /* 0x000e240000000a00 */
[----:B01----:R1:W5:Y:S01]  /*0e90*/  LDG.E R3, desc[UR20][R4.64] ;  /* 0x0000001404037981 */ /* 0x003362000c1e1900 */
[----:B------:R-:W-:Y:S05]  /*0ea0*/  BRA `(.L_x_11) ;  /* 0x0000000000047947 */ /* 0x000fea0003800000 */
.L_x_12:
[----:B01----:R-:W3:Y:S02]  /*0eb0*/  LDC R3, c[0x0][0x584] ;  /* 0x00016100ff037b82 */ /* 0x003ee40000000800 */
.L_x_11:
[----:B------:R-:W-:-:S13]  /*0ec0*/  LOP3.LUT P0, RZ, R6, 0xff, RZ, 0xc0, !PT ;  /* 0x000000ff06ff7812 */ /* 0x000fda000780c0ff */
[----:B------:R-:W-:Y:S05]  /*0ed0*/  @!P0 EXIT ;  /* 0x000000000000894d */ /* 0x000fea0003800000 */
[----:B------:R-:W-:Y:S01]  /*0ee0*/  ULDC UR4, c[0x0][0x28c] ;  /* 0x0000a30000047ab9 */ /* 0x000fe20000000800 */
[----:B------:R-:W-:Y:S01]  /*0ef0*/  LOP3.LUT R54, R0, 0x1, RZ, 0xfc, !PT ;  /* 0x0000000100367812 */ /* 0x000fe200078efcff */
[----:B------:R-:W-:Y:S01]  /*0f00*/  UIADD3 UR4, UR4, 0x3f, URZ ;  /* 0x0000003f04047890 */ /* 0x000fe2000fffe03f */
[----:B------:R-:W-:-:S03]  /*0f10*/  ULDC.64 UR8, c[0x0][0x5c8] ;  /* 0x0001720000087ab9 */ /* 0x000fc60000000a00 */
[----:B------:R-:W-:Y:S02]  /*0f20*/  USHF.R.S32.HI UR5, URZ, 0x1f, UR4 ;  /* 0x0000001f3f057899 */ /* 0x000fe40008011404 */
[----:B------:R-:W-:Y:S02]  /*0f30*/  USHF.L.U64.HI UR9, UR8, 0x3, UR9 ;  /* 0x0000000308097899 */ /* 0x000fe40008010209 */
[----:B------:R-:W-:Y:S02]  /*0f40*/  ULEA.HI UR5, UR5, UR4, URZ, 0x6 ;  /* 0x0000000405057291 */ /* 0x000fe4000f8f303f */
[----:B------:R-:W-:Y:S02]  /*0f50*/  USHF.L.U32 UR10, UR8, 0x3, URZ ;  /* 0x00000003080a7899 */ /* 0x000fe4000800063f */
[----:B------:R-:W-:Y:S01]  /*0f60*/  USHF.R.S32.HI UR11, URZ, 0x6, UR5 ;  /* 0x000000063f0b7899 */ /* 0x000fe20008011405 */
[----:B------:R-:W-:Y:S02]  /*0f70*/  UMOV UR4, URZ ;  /* 0x0000003f00047c82 */ /* 0x000fe40008000000 */
[----:B------:R-:W-:-:S09]  /*0f80*/  UMOV UR5, URZ ;  /* 0x0000003f00057c82 */ /* 0x000fd20008000000 */
.L_x_49:
[----:B01----:R-:W-:Y:S01]  /*0f90*/  LOP3.LUT R4, R28, 0x80, RZ, 0xc0, !PT ;  /* 0x000000801c047812 */ /* 0x003fe200078ec0ff */
[----:B------:R-:W0:Y:S01]  /*0fa0*/  S2UR UR14, SR_CgaCtaId ;  /* 0x00000000000e79c3 */ /* 0x000e220000008800 */
[----:B------:R-:W-:Y:S01]  /*0fb0*/  UMOV UR13, 0x400 ;  /* 0x00000400000d7882 */ /* 0x000fe20000000000 */
[----:B------:R-:W-:Y:S01]  /*0fc0*/  UMOV UR6, URZ ;  /* 0x0000003f00067c82 */ /* 0x000fe20008000000 */
[----:B------:R-:W-:Y:S01]  /*0fd0*/  SHF.R.U32.HI R4, RZ, 0x7, R4 ;  /* 0x00000007ff047819 */ /* 0x000fe20000011604 */
[----:B------:R-:W-:Y:S01]  /*0fe0*/  UMOV UR7, URZ ;  /* 0x0000003f00077c82 */ /* 0x000fe20008000000 */
[----:B-----5:R-:W-:Y:S01]  /*0ff0*/  CS2R R10, SRZ ;  /* 0x00000000000a7805 */ /* 0x020fe2000001ff00 */
[----:B------:R-:W-:Y:S01]  /*1000*/  IMAD.MOV.U32 R13, RZ, RZ, RZ ;  /* 0x000000ffff0d7224 */ /* 0x000fe200078e00ff */
[----:B------:R-:W-:Y:S01]  /*1010*/  CS2R R24, SRZ ;  /* 0x0000000000187805 */ /* 0x000fe2000001ff00 */
[----:B------:R-:W1:Y:S01]  /*1020*/  LDC R5, c[0x0][0x28c] ;  /* 0x0000a300ff057b82 */ /* 0x000e620000000800 */
[----:B------:R-:W4:Y:S01]  /*1030*/  SHFL.IDX PT, R4, R4, RZ, 0x1f ;  /* 0x00001fff04047589 */ /* 0x000f2200000e0000 */
[----:B------:R-:W-:Y:S01]  /*1040*/  IMAD.MOV.U32 R21, RZ, RZ, RZ ;  /* 0x000000ffff157224 */ /* 0x000fe200078e00ff */
[----:B------:R-:W-:Y:S01]  /*1050*/  CS2R R48, SRZ ;  /* 0x0000000000307805 */ /* 0x000fe2000001ff00 */
        /* <DEDUP_REMOVED lines=8> */
[----:B------:R-:W-:Y:S01]  /*10e0*/  IMAD.U32 R14, RZ, RZ, UR4 ;  /* 0x00000004ff0e7e24 */ /* 0x000fe2000f8e00ff */
[----:B------:R-:W-:-:S02]  /*10f0*/  CS2R R36, SRZ ;  /* 0x0000000000247805 */ /* 0x000fc4000001ff00 */
[----:B------:R-:W-:Y:S02]  /*1100*/  CS2R R38, SRZ ;  /* 0x0000000000267805 */ /* 0x000fe4000001ff00 */
[----:B------:R-:W-:Y:S01]  /*1110*/  CS2R R40, SRZ ;  /* 0x0000000000287805 */ /* 0x000fe2000001ff00 */
[----:B0-----:R-:W-:Y:S01]  /*1120*/  ULEA UR13, UR14, UR13, 0x18 ;  /* 0x0000000d0e0d7291 */ /* 0x001fe2000f8ec03f */
[----:B------:R-:W-:Y:S02]  /*1130*/  CS2R R42, SRZ ;  /* 0x00000000002a7805 */ /* 0x000fe4000001ff00 */
[----:B------:R-:W-:Y:S01]  /*1140*/  CS2R R44, SRZ ;  /* 0x00000000002c7805 */ /* 0x000fe2000001ff00 */
[----:B------:R-:W-:Y:S01]  /*1150*/  UMOV UR14, UR5 ;  /* 0x00000005000e7c82 */ /* 0x000fe20008000000 */
[----:B------:R-:W-:Y:S02]  /*1160*/  CS2R R46, SRZ ;  /* 0x00000000002e7805 */ /* 0x000fe4000001ff00 */
[----:B-1----:R-:W-:-:S02]  /*1170*/  ISETP.GE.AND P0, PT, R5, 0x1, PT ;  /* 0x000000010500780c */ /* 0x002fc40003f06270 */
[----:B----4-:R-:W-:-:S13]  /*1180*/  R2UR UR8, R4 ;  /* 0x00000000040872ca */ /* 0x010fda00000e0000 */
[----:B------:R-:W-:-:S04]  /*1190*/  ULEA.HI UR12, UR8, UR8, URZ, 0x1 ;  /* 0x00000008080c7291 */ /* 0x000fc8000f8f083f */
[----:B------:R-:W-:-:S04]  /*11a0*/  ULOP3.LUT UR12, UR12, 0xffffe, URZ, 0xc0, !UPT ;  /* 0x000ffffe0c0c7892 */ /* 0x000fc8000f8ec03f */
[----:B------:R-:W-:-:S03]  /*11b0*/  UIADD3 UR12, UR8, -UR12, URZ ;  /* 0x8000000c080c7290 */ /* 0x000fc6000fffe03f */
[----:B------:R-:W-:Y:S01]  /*11c0*/  UMOV UR8, URZ ;  /* 0x0000003f00087c82 */ /* 0x000fe20008000000 */
[----:B------:R-:W-:-:S04]  /*11d0*/  ULEA UR12, UR12, UR13, 0xc ;  /* 0x0000000d0c0c7291 */ /* 0x000fc8000f8e603f */
[----:B------:R-:W-:-:S04]  /*11e0*/  UIADD3 UR12, UR12, 0x180, URZ ;  /* 0x000001800c0c7890 */ /* 0x000fc8000fffe03f */
[----:B------:R-:W-:-:S04]  /*11f0*/  USHF.R.U32.HI UR12, URZ, 0x4, UR12 ;  /* 0x000000043f0c7899 */ /* 0x000fc8000801160c */
[----:B------:R-:W-:Y:S01]  /*1200*/  ULOP3.LUT UR12, UR12, 0x3fff, URZ, 0xc0, !UPT ;  /* 0x00003fff0c0c7892 */ /* 0x000fe2000f8ec03f */
[----:B------:R-:W-:Y:S11]  /*1210*/  @!P0 BRA `(.L_x_13) ;  /* 0x0000000400808947 */ /* 0x000ff60003800000 */
[----:B------:R-:W-:-:S13]  /*1220*/  ISETP.NE.AND P1, PT, R54, 0x3, PT ;  /* 0x000000033600780c */ /* 0x000fda0003f25270 */
[----:B------:R-:W-:Y:S05]  /*1230*/  @!P1 BRA `(.L_x_14) ;  /* 0x0000000000049947 */ /* 0x000fea0003800000 */
[----:B------:R-:W-:Y:S01]  /*1240*/  BPT.TRAP 0x1 ;  /* 0x000000040000795c */ /* 0x000fe20000300000 */
.L_x_14:
[----:B------:R-:W-:Y:S01]  /*1250*/  ULEA UR6, UR5, UR13, 0x3 ;  /* 0x0000000d05067291 */ /* 0x000fe2000f8e183f */
[----:B------:R-:W-:-:S05]  /*1260*/  IMAD.U32 R4, RZ, RZ, UR4 ;  /* 0x00000004ff047e24 */ /* 0x000fca000f8e00ff */
[----:B------:R-:W-:-:S04]  /*1270*/  SHF.L.U32 R4, R4, 0x1f, RZ ;  /* 0x0000001f04047819 */ /* 0x000fc800000006ff */
[----:B------:R0:W1:Y:S01]  /*1280*/  SYNCS.PHASECHK.TRANS64.TRYWAIT P0, [UR6], R4 ;  /* 0x00000004ff0075a7 */ /* 0x0000620008000146 */
[----:B------:R-:W-:Y:S05]  /*1290*/  @!P1 BRA `(.L_x_15) ;  /* 0x0000000000049947 */ /* 0x000fea0003800000 */
[----:B------:R-:W-:Y:S01]  /*12a0*/  BPT.TRAP 0x1 ;  /* 0x000000040000795c */ /* 0x000fe20000300000 */
.L_x_15:
[----:B-1----:R-:W-:Y:S05]  /*12b0*/  @P0 BRA `(.L_x_16) ;  /* 0x0000000000080947 */ /* 0x002fea0003800000 */
[----:B------:R-:W1:Y:S02]  /*12c0*/  SYNCS.PHASECHK.TRANS64.TRYWAIT P0, [UR6], R4 ;  /* 0x00000004ff0075a7 */ /* 0x000e640008000146 */
[----:B-1----:R-:W-:Y:S05]  /*12d0*/  @!P0 BRA `(.L_x_17) ;  /* 0x0000004c00f08947 */ /* 0x002fea0003800000 */
.L_x_16:
[----:B------:R-:W-:Y:S01]  /*12e0*/  UIADD3 UR6, UR13, 0x30180, URZ ;  /* 0x000301800d067890 */ /* 0x000fe2000fffe03f */
[----:B------:R-:W-:Y:S01]  /*12f0*/  WARPGROUP.ARRIVE ;  /* 0x00000000000079c5 */ /* 0x000fe20000000000 */
[----:B------:R-:W-:Y:S01]  /*1300*/  ULOP3.LUT UR8, UR12, 0x10000, URZ, 0xfc, !UPT ;  /* 0x000100000c087892 */ /* 0x000fe2000f8efc3f */
[----:B------:R-:W-:Y:S01]  /*1310*/  CS2R R10, SRZ ;  /* 0x00000000000a7805 */ /* 0x000fe2000001ff00 */
[----:B------:R-:W-:Y:S01]  /*1320*/  USHF.R.U32.HI UR6, URZ, 0x4, UR6 ;  /* 0x000000043f067899 */ /* 0x000fe20008011606 */
[----:B------:R-:W-:Y:S01]  /*1330*/  IMAD.MOV.U32 R13, RZ, RZ, RZ ;  /* 0x000000ffff0d7224 */ /* 0x000fe200078e00ff */
[----:B------:R-:W-:Y:S01]  /*1340*/  ULEA UR8, UR5, UR8, 0xb ;  /* 0x0000000805087291 */ /* 0x000fe2000f8e583f */
[----:B------:R-:W-:Y:S01]  /*1350*/  IMAD.MOV.U32 R21, RZ, RZ, RZ ;  /* 0x000000ffff157224 */ /* 0x000fe200078e00ff */
[----:B------:R-:W-:Y:S01]  /*1360*/  ULOP3.LUT UR6, UR6, 0x3fff, URZ, 0xc0, !UPT ;  /* 0x00003fff06067892 */ /* 0x000fe2000f8ec03f */
[----:B------:R-:W-:Y:S01]  /*1370*/  IMAD.MOV.U32 R17, RZ, RZ, RZ ;  /* 0x000000ffff117224 */ /* 0x000fe200078e00ff */
[----:B------:R-:W-:Y:S01]  /*1380*/  UMOV UR17, 0x80000020 ;  /* 0x8000002000117882 */ /* 0x000fe20000000000 */
[----:B------:R-:W-:Y:S01]  /*1390*/  UMOV UR19, 0x80000000 ;  /* 0x8000000000137882 */ /* 0x000fe20000000000 */
[----:B------:R-:W-:Y:S01]  /*13a0*/  ULOP3.LUT UR6, UR6, 0x10000, URZ, 0xfc, !UPT ;  /* 0x0001000006067892 */ /* 0x000fe2000f8efc3f */
[----:B------:R-:W-:Y:S01]  /*13b0*/  IMAD.MOV.U32 R23, RZ, RZ, RZ ;  /* 0x000000ffff177224 */ /* 0x000fe200078e00ff */
[----:B------:R-:W-:Y:S01]  /*13c0*/  UMOV UR16, UR8 ;  /* 0x0000000800107c82 */ /* 0x000fe20008000000 */
[----:B------:R-:W-:Y:S01]  /*13d0*/  UIADD3 UR14, UR8, 0x400, URZ ;  /* 0x00000400080e7890 */ /* 0x000fe2000fffe03f */
[----:B------:R-:W-:Y:S01]  /*13e0*/  CS2R R24, SRZ ;  /* 0x0000000000187805 */ /* 0x000fe2000001ff00 */
[----:B------:R-:W-:Y:S01]  /*13f0*/  ULEA UR7, UR5, UR6, 0x5 ;  /* 0x0000000605077291 */ /* 0x000fe2000f8e283f */
[----:B------:R-:W-:Y:S01]  /*1400*/  IMAD.MOV.U32 R26, RZ, RZ, RZ ;  /* 0x000000ffff1a7224 */ /* 0x000fe200078e00ff */
[----:B------:R-:W-:Y:S01]  /*1410*/  UIADD3 UR6, UR8, 0x200, URZ ;  /* 0x0000020008067890 */ /* 0x000fe2000fffe03f */
[----:B------:R-:W-:Y:S01]  /*1420*/  IMAD.MOV.U32 R29, RZ, RZ, RZ ;  /* 0x000000ffff1d7224 */ /* 0x000fe200078e00ff */
[----:B------:R-:W-:Y:S01]  /*1430*/  ULDC UR15, c[0x0][0x50c] ;  /* 0x00014300000f7ab9 */ /* 0x000fe20000000800 */
[----:B------:R-:W-:Y:S01]  /*1440*/  CS2R R48, SRZ ;  /* 0x0000000000307805 */ /* 0x000fe2000001ff00 */
[----:B------:R-:W-:Y:S01]  /*1450*/  UISETP.NE.AND UP0, UPT, UR15, 0x2, UPT ;  /* 0x000000020f00788c */ /* 0x000fe2000bf05270 */
[----:B------:R-:W-:Y:S01]  /*1460*/  CS2R R50, SRZ ;  /* 0x0000000000327805 */ /* 0x000fe2000001ff00 */
[----:B------:R-:W-:Y:S01]  /*1470*/  UMOV UR18, UR7 ;  /* 0x0000000700127c82 */ /* 0x000fe20008000000 */
[----:B------:R-:W-:Y:S01]  /*1480*/  CS2R R52, SRZ ;  /* 0x0000000000347805 */ /* 0x000fe2000001ff00 */
[----:B------:R-:W-:Y:S01]  /*1490*/  QGMMA.64x8x32.F32.E4M3.E4M3 R32, gdesc[UR16], RZ, !UPT ;  /* 0x00000000102079f3 */ /* 0x000fe2000c7008ff */
[----:B------:R-:W-:Y:S01]  /*14a0*/  UMOV UR16, UR6 ;  /* 0x0000000600107c82 */ /* 0x000fe20008000000 */
[----:B------:R-:W-:Y:S01]  /*14b0*/  UIADD3 UR6, UR8, 0x600, URZ ;  /* 0x0000060008067890 */ /* 0x000fe2000fffe03f */
[----:B------:R-:W-:-:S02]  /*14c0*/  UMOV UR17, 0x80000020 ;  /* 0x8000002000117882 */ /* 0x000fc40000000000 */
[----:B------:R-:W-:Y:S01]  /*14d0*/  QGMMA.64x8x32.F32.E4M3.E4M3 R36, gdesc[UR16], RZ, !UPT ;  /* 0x00000000102479f3 */ /* 0x000fe2000c7008ff */
[----:B------:R-:W-:Y:S01]  /*14e0*/  UMOV UR16, UR14 ;  /* 0x0000000e00107c82 */ /* 0x000fe20008000000 */
[----:B------:R-:W-:Y:S01]  /*14f0*/  UMOV UR17, 0x80000020 ;  /* 0x8000002000117882 */ /* 0x000fe20000000000 */
[----:B------:R-:W-:Y:S01]  /*1500*/  UIADD3 UR14, UR8, 0x402, URZ ;  /* 0x00000402080e7890 */ /* 0x000fe2000fffe03f */
[----:B------:R-:W-:Y:S01]  /*1510*/  QGMMA.64x8x32.F32.E4M3.E4M3 R40, gdesc[UR16], RZ, !UPT ;  /* 0x00000000102879f3 */ /* 0x000fe2000c7008ff */
[----:B------:R-:W-:Y:S01]  /*1520*/  UMOV UR16, UR6 ;  /* 0x0000000600107c82 */ /* 0x000fe20008000000 */
[----:B------:R-:W-:Y:S01]  /*1530*/  UMOV UR17, 0x80000020 ;  /* 0x8000002000117882 */ /* 0x000fe20000000000 */
[----:B------:R-:W-:Y:S01]  /*1540*/  UMOV UR6, 0x2 ;  /* 0x0000000200067882 */ /* 0x000fe20000000000 */
[----:B------:R-:W-:Y:S01]  /*1550*/  QGMMA.64x8x32.F32.E4M3.E4M3 R44, gdesc[UR16], RZ, !UPT ;  /* 0x00000000102c79f3 */ /* 0x000fe2000c7008ff */
[----:B------:R-:W-:Y:S02]  /*1560*/  UIADD3 UR16, UR8, 0x2, URZ ;  /* 0x0000000208107890 */ /* 0x000fe4000fffe03f */
[----:B------:R-:W-:-:S02]  /*1570*/  UIADD3 UR18, UR7, 0x2, URZ ;  /* 0x0000000207127890 */ /* 0x000fc4000fffe03f */
[----:B------:R-:W-:Y:S01]  /*1580*/  UIADD3 UR7, UR8, 0x202, URZ ;  /* 0x0000020208077890 */ /* 0x000fe2000fffe03f */
[----:B------:R-:W-:Y:S01]  /*1590*/  UMOV UR17, 0x80000020 ;  /* 0x8000002000117882 */ /* 0x000fe20000000000 */
[----:B------:R-:W-:Y:S01]  /*15a0*/  UMOV UR19, 0x80000000 ;  /* 0x8000000000137882 */ /* 0x000fe20000000000 */
[----:B------:R-:W-:-:S04]  /*15b0*/  UIADD3 UR8, UR8, 0x602, URZ ;  /* 0x0000060208087890 */ /* 0x000fc8000fffe03f */
[----:B------:R-:W-:Y:S01]  /*15c0*/  QGMMA.64x8x32.F32.E4M3.E4M3 R32, gdesc[UR16], R32 ;  /* 0x00000000102079f3 */ /* 0x000fe20008700820 */
[----:B------:R-:W-:Y:S01]  /*15d0*/  UMOV UR16, UR7 ;  /* 0x0000000700107c82 */ /* 0x000fe20008000000 */
[----:B------:R-:W-:Y:S01]  /*15e0*/  USEL UR7, URZ, 0x1, UP0 ;  /* 0x000000013f077887 */ /* 0x000fe20008000000 */
[----:B------:R-:W-:Y:S02]  /*15f0*/  UMOV UR17, 0x80000020 ;  /* 0x8000002000117882 */ /* 0x000fe40000000000 */
[----:B------:R-:W-:Y:S01]  /*1600*/  QGMMA.64x8x32.F32.E4M3.E4M3 R36, gdesc[UR16], R36 ;  /* 0x00000000102479f3 */ /* 0x000fe20008700824 */
[----:B------:R-:W-:Y:S02]  /*1610*/  UMOV UR16, UR14 ;  /* 0x0000000e00107c82 */ /* 0x000fe40008000000 */
[----:B------:R-:W-:Y:S01]  /*1620*/  ISETP.NE.AND P0, PT, RZ, UR7, PT ;  /* 0x00000007ff007c0c */ /* 0x000fe2000bf05270 */
[----:B------:R-:W-:Y:S02]  /*1630*/  UMOV UR17, 0x80000020 ;  /* 0x8000002000117882 */ /* 0x000fe40000000000 */
[----:B------:R-:W-:Y:S01]  /*1640*/  QGMMA.64x8x32.F32.E4M3.E4M3 R40, gdesc[UR16], R40 ;  /* 0x00000000102879f3 */ /* 0x000fe20008700828 */
[----:B------:R-:W-:Y:S01]  /*1650*/  UMOV UR16, UR8 ;  /* 0x0000000800107c82 */ /* 0x000fe20008000000 */
[----:B------:R-:W-:-:S02]  /*1660*/  UMOV UR17, 0x80000020 ;  /* 0x8000002000117882 */ /* 0x000fc40000000000 */
[----:B------:R-:W-:Y:S06]  /*1670*/  QGMMA.64x8x32.F32.E4M3.E4M3 R44, gdesc[UR16], R44, gsb0 ;  /* 0x00000000102c79f3 */ /* 0x000fec000800082c */
[----:B------:R-:W-:Y:S05]  /*1680*/  @!P0 BRA `(.L_x_18) ;  /* 0x0000000000488947 */ /* 0x000fea0003800000 */
[----:B------:R-:W-:Y:S02]  /*1690*/  WARPGROUP.DEPBAR.LE gsb0, 0x0 ;  /* 0x00008000000079c5 */ /* 0x000fe40000010000 */
[----:B------:R-:W-:-:S01]  /*16a0*/  FADD R53, RZ, R32 ;  /* 0x00000020ff357221 */ /* 0x000fc20000000000 */
[----:B------:R-:W-:Y:S01]  /*16b0*/  FADD R52, RZ, R33 ;  /* 0x00000021ff347221 */ /* 0x000fe20000000000 */
        /* <DEDUP_REMOVED lines=14> */
[----:B------:R-:W-:-:S06]  /*17a0*/  UMOV UR6, URZ ;  /* 0x0000003f00067c82 */ /* 0x000fcc0008000000 */
.L_x_18:
[----:B------:R-:W-:-:S04]  /*17b0*/  UIADD3 UR14, UR5, 0x1, URZ ;  /* 0x00000001050e7890 */ /* 0x000fc8000fffe03f */
[----:B------:R-:W-:-:S04]  /*17c0*/  UISETP.NE.AND UP0, UPT, UR14, 0x6, UPT ;  /* 0x000000060e00788c */ /* 0x000fc8000bf05270 */
[----:B------:R-:W-:Y:S02]  /*17d0*/  USEL UR8, URZ, 0x1, UP0 ;  /* 0x000000013f087887 */ /* 0x000fe40008000000 */
[----:B------:R-:W-:Y:S02]  /*17e0*/  USEL UR14, UR14, URZ, UP0 ;  /* 0x0000003f0e0e7287 */ /* 0x000fe40008000000 */
[----:B------:R-:W-:-:S06]  /*17f0*/  ULOP3.LUT UR8, UR4, UR8, URZ, 0x3c, !UPT ;  /* 0x0000000804087292 */ /* 0x000fcc000f8e3c3f */
[----:B------:R-:W-:Y:S01]  /*1800*/  IMAD.U32 R14, RZ, RZ, UR8 ;  /* 0x00000008ff0e7e24 */ /* 0x000fe2000f8e00ff */
[----:B------:R-:W-:-:S06]  /*1810*/  UMOV UR8, 0x1 ;  /* 0x0000000100087882 */ /* 0x000fcc0000000000 */
.L_x_13:
[----:B------:R-:W-:-:S04]  /*1820*/  UISETP.LT.AND UP0, UPT, UR11, 0x1, UPT ;  /* 0x000000010b00788c */ /* 0x000fc8000bf01270 */
[----:B------:R-:W-:-:S04]  /*1830*/  USEL UR15, UR11, 0x1, UP0 ;  /* 0x000000010b0f7887 */ /* 0x000fc80008000000 */
[----:B------:R-:W-:-:S04]  /*1840*/  UIADD3 UR15, UR11, -UR15, URZ ;  /* 0x8000000f0b0f7290 */ /* 0x000fc8000fffe03f */
[----:B------:R-:W-:-:S06]  /*1850*/  UISETP.GE.AND UP0, UPT, UR15, 0x1, UPT ;  /* 0x000000010f00788c */ /* 0x000fcc000bf06270 */
[----:B------:R-:W-:-:S13]  /*1860*/  PLOP3.LUT P0, PT, PT, PT, UP0, 0x80, 0x0 ;  /* 0x000000000000781c */ /* 0x000fda0003f0f008 */
[----:B------:R-:W-:Y:S05]  /*1870*/  @!P0 BRA `(.L_x_19) ;  /* 0x0000000400ac8947 */ /* 0x000fea0003800000 */
[----:B01----:R-:W-:Y:S01]  /*1880*/  IMAD.U32 R4, RZ, RZ, UR15 ;  /* 0x0000000fff047e24 */ /* 0x003fe2000f8e00ff */
[----:B------:R-:W-:Y:S01]  /*1890*/  UMOV UR15, UR5 ;  /* 0x00000005000f7c82 */ /* 0x000fe20008000000 */
[----:B------:R-:W-:-:S05]  /*18a0*/  ULDC UR25, c[0x0][0x50c] ;  /* 0x0001430000197ab9 */ /* 0x000fca0000000800 */
.L_x_27:
[----:B------:R-:W-:-:S13]  /*18b0*/  ISETP.NE.AND P1, PT, R54, 0x3, PT ;  /* 0x000000033600780c */ /* 0x000fda0003f25270 */
[----:B01----:R-:W-:Y:S05]  /*18c0*/  @!P1 BRA `(.L_x_20) ;  /* 0x0000000000049947 */ /* 0x003fea0003800000 */
[----:B------:R-:W-:Y:S01]  /*18d0*/  BPT.TRAP 0x1 ;  /* 0x000000040000795c */ /* 0x000fe20000300000 */
.L_x_20:
[----:B------:R-:W0:Y:S01]  /*18e0*/  S2UR UR16, SR_CgaCtaId ;  /* 0x00000000001079c3 */ /* 0x000e220000008800 */
[----:B------:R-:W-:Y:S01]  /*18f0*/  UMOV UR13, 0x400 ;  /* 0x00000400000d7882 */ /* 0x000fe20000000000 */
[----:B------:R-:W-:Y:S01]  /*1900*/  SHF.L.U32 R5, R14, 0x1f, RZ ;  /* 0x0000001f0e057819 */ /* 0x000fe200000006ff */
[----:B0-----:R-:W-:-:S04]  /*1910*/  ULEA UR13, UR16, UR13, 0x18 ;  /* 0x0000000d100d7291 */ /* 0x001fc8000f8ec03f */
[----:B------:R-:W-:-:S09]  /*1920*/  ULEA UR16, UR14, UR13, 0x3 ;  /* 0x0000000d0e107291 */ /* 0x000fd2000f8e183f */
[----:B------:R0:W1:Y:S01]  /*1930*/  SYNCS.PHASECHK.TRANS64.TRYWAIT P0, [UR16], R5 ;  /* 0x00000005ff0075a7 */ /* 0x0000620008000150 */
[----:B------:R-:W-:Y:S05]  /*1940*/  @!P1 BRA `(.L_x_21) ;  /* 0x0000000000049947 */ /* 0x000fea0003800000 */
[----:B------:R-:W-:Y:S01]  /*1950*/  BPT.TRAP 0x1 ;  /* 0x000000040000795c */ /* 0x000fe20000300000 */
.L_x_21:
[----:B-1----:R-:W-:Y:S05]  /*1960*/  @P0 BRA `(.L_x_22) ;  /* 0x0000000000080947 */ /* 0x002fea0003800000 */
[----:B------:R-:W1:Y:S02]  /*1970*/  SYNCS.PHASECHK.TRANS64.TRYWAIT P0, [UR16], R5 ;  /* 0x00000005ff0075a7 */ /* 0x000e640008000150 */
[----:B-1----:R-:W-:Y:S05]  /*1980*/  @!P0 BRA `(.L_x_23) ;  /* 0x00000048005c8947 */ /* 0x002fea0003800000 */
.L_x_22:
[----:B------:R-:W-:Y:S01]  /*1990*/  UIADD3 UR16, UR13, 0x30180, URZ ;  /* 0x000301800d107890 */ /* 0x000fe2000fffe03f */
[----:B------:R-:W-:Y:S01]  /*19a0*/  WARPGROUP.ARRIVE ;  /* 0x00000000000079c5 */ /* 0x000fe20000000000 */
[----:B------:R-:W-:Y:S02]  /*19b0*/  UISETP.NE.AND UP0, UPT, UR7, URZ, UPT ;  /* 0x0000003f0700728c */ /* 0x000fe4000bf05270 */
[----:B------:R-:W-:Y:S02]  /*19c0*/  USHF.R.U32.HI UR16, URZ, 0x4, UR16 ;  /* 0x000000043f107899 */ /* 0x000fe40008011610 */
[----:B------:R-:W-:Y:S02]  /*19d0*/  USEL UR8, UR8, URZ, !UP0 ;  /* 0x0000003f08087287 */ /* 0x000fe4000c000000 */
[----:B------:R-:W-:Y:S02]  /*19e0*/  ULOP3.LUT UR16, UR16, 0x3fff, URZ, 0xc0, !UPT ;  /* 0x00003fff10107892 */ /* 0x000fe4000f8ec03f */
[----:B------:R-:W-:-:S02]  /*19f0*/  ULOP3.LUT UR7, UR12, 0x10000, URZ, 0xfc, !UPT ;  /* 0x000100000c077892 */ /* 0x000fc4000f8efc3f */
[----:B------:R-:W-:Y:S02]  /*1a00*/  ULOP3.LUT UR16, UR16, 0x10000, URZ, 0xfc, !UPT ;  /* 0x0001000010107892 */ /* 0x000fe4000f8efc3f */
[----:B------:R-:W-:Y:S02]  /*1a10*/  UISETP.NE.U32.AND UP0, UPT, UR8, URZ, UPT ;  /* 0x0000003f0800728c */ /* 0x000fe4000bf05070 */
[----:B------:R-:W-:Y:S02]  /*1a20*/  ULEA UR8, UR14, UR7, 0xb ;  /* 0x000000070e087291 */ /* 0x000fe4000f8e583f */
[----:B------:R-:W-:Y:S02]  /*1a30*/  ULEA UR7, UR14, UR16, 0x5 ;  /* 0x000000100e077291 */ /* 0x000fe4000f8e283f */
[----:B------:R-:W-:Y:S02]  /*1a40*/  UIADD3 UR22, UR8, 0x200, URZ ;  /* 0x0000020008167890 */ /* 0x000fe4000fffe03f */
[----:B------:R-:W-:-:S02]  /*1a50*/  UIADD3 UR23, UR8, 0x400, URZ ;  /* 0x0000040008177890 */ /* 0x000fc4000fffe03f */
[----:B------:R-:W-:Y:S01]  /*1a60*/  UMOV UR16, UR8 ;  /* 0x0000000800107c82 */ /* 0x000fe20008000000 */
[----:B------:R-:W-:Y:S01]  /*1a70*/  UMOV UR17, 0x80000020 ;  /* 0x8000002000117882 */ /* 0x000fe20000000000 */
[----:B------:R-:W-:Y:S01]  /*1a80*/  UMOV UR18, UR7 ;  /* 0x0000000700127c82 */ /* 0x000fe20008000000 */
[----:B------:R-:W-:Y:S01]  /*1a90*/  UMOV UR19, 0x80000000 ;  /* 0x8000000000137882 */ /* 0x000fe20000000000 */
[----:B------:R-:W-:Y:S01]  /*1aa0*/  UIADD3 UR24, UR8, 0x600, URZ ;  /* 0x0000060008187890 */ /* 0x000fe2000fffe03f */
[----:B------:R-:W-:Y:S01]  /*1ab0*/  QGMMA.64x8x32.F32.E4M3.E4M3 R32, gdesc[UR16], R32, UP0 ;  /* 0x00000000102079f3 */ /* 0x000fe2000bf00820 */
        /* <DEDUP_REMOVED lines=9> */
[----:B------:R-:W-:-:S02]  /*1b50*/  UMOV UR17, 0x80000020 ;  /* 0x8000002000117882 */ /* 0x000fc40000000000 */
[----:B------:R-:W-:Y:S01]  /*1b60*/  QGMMA.64x8x32.F32.E4M3.E4M3 R44, gdesc[UR16], R44, UP0 ;  /* 0x00000000102c79f3 */ /* 0x000fe2000bf0082c */
[----:B------:R-:W-:Y:S02]  /*1b70*/  UIADD3 UR16, UR8, 0x2, URZ ;  /* 0x0000000208107890 */ /* 0x000fe4000fffe03f */
[----:B------:R-:W-:Y:S02]  /*1b80*/  UIADD3 UR18, UR7, 0x2, URZ ;  /* 0x0000000207127890 */ /* 0x000fe4000fffe03f */
[----:B------:R-:W-:Y:S01]  /*1b90*/  UIADD3 UR7, UR8, 0x202, URZ ;  /* 0x0000020208077890 */ /* 0x000fe2000fffe03f */
[----:B------:R-:W-:Y:S01]  /*1ba0*/  UMOV UR17, 0x80000020 ;  /* 0x8000002000117882 */ /* 0x000fe20000000000 */
[----:B------:R-:W-:Y:S01]  /*1bb0*/  UMOV UR19, 0x80000000 ;  /* 0x8000000000137882 */ /* 0x000fe20000000000 */
[----:B------:R-:W-:Y:S02]  /*1bc0*/  UIADD3 UR8, UR8, 0x602, URZ ;  /* 0x0000060208087890 */ /* 0x000fe4000fffe03f */
[----:B------:R-:W-:-:S02]  /*1bd0*/  UISETP.NE.AND UP0, UPT, UR6, UR25, UPT ;  /* 0x000000190600728c */ /* 0x000fc4000bf05270 */
[----:B------:R-:W-:Y:S01]  /*1be0*/  QGMMA.64x8x32.F32.E4M3.E4M3 R32, gdesc[UR16], R32 ;  /* 0x00000000102079f3 */ /* 0x000fe20008700820 */
[----:B------:R-:W-:Y:S01]  /*1bf0*/  UMOV UR16, UR7 ;  /* 0x0000000700107c82 */ /* 0x000fe20008000000 */
[----:B------:R-:W-:Y:S01]  /*1c00*/  UMOV UR17, 0x80000020 ;  /* 0x8000002000117882 */ /* 0x000fe20000000000 */
[----:B------:R-:W-:Y:S01]  /*1c10*/  USEL UR7, URZ, 0x1, UP0 ;  /* 0x000000013f077887 */ /* 0x000fe20008000000 */
[----:B------:R-:W-:Y:S01]  /*1c20*/  QGMMA.64x8x32.F32.E4M3.E4M3 R36, gdesc[UR16], R36 ;  /* 0x00000000102479f3 */ /* 0x000fe20008700824 */
[----:B------:R-:W-:Y:S01]  /*1c30*/  UMOV UR16, UR22 ;  /* 0x0000001600107c82 */ /* 0x000fe20008000000 */
[----:B------:R-:W-:Y:S02]  /*1c40*/  UMOV UR17, 0x80000020 ;  /* 0x8000002000117882 */ /* 0x000fe40000000000 */
[----:B------:R-:W-:Y:S01]  /*1c50*/  QGMMA.64x8x32.F32.E4M3.E4M3 R40, gdesc[UR16], R40 ;  /* 0x00000000102879f3 */ /* 0x000fe20008700828 */
[----:B------:R-:W-:Y:S01]  /*1c60*/  UMOV UR16, UR8 ;  /* 0x0000000800107c82 */ /* 0x000fe20008000000 */
[----:B------:R-:W-:Y:S01]  /*1c70*/  UMOV UR17, 0x80000020 ;  /* 0x8000002000117882 */ /* 0x000fe20000000000 */
[----:B------:R-:W-:Y:S01]  /*1c80*/  ISETP.NE.AND P0, PT, RZ, UR7, PT ;  /* 0x00000007ff007c0c */ /* 0x000fe2000bf05270 */
[----:B------:R-:W-:Y:S03]  /*1c90*/  QGMMA.64x8x32.F32.E4M3.E4M3 R44, gdesc[UR16], R44, gsb0 ;  /* 0x00000000102c79f3 */ /* 0x000fe6000800082c */
[----:B------:R-:W-:-:S09]  /*1ca0*/  WARPGROUP.DEPBAR.LE gsb0, 0x1 ;  /* 0x00008000000079c5 */ /* 0x000fd20000010100 */
[----:B------:R-:W-:Y:S05]  /*1cb0*/  @!P0 BRA `(.L_x_24) ;  /* 0x0000000000488947 */ /* 0x000fea0003800000 */
[----:B------:R-:W-:Y:S02]  /*1cc0*/  WARPGROUP.DEPBAR.LE gsb0, 0x0 ;  /* 0x00008000000079c5 */ /* 0x000fe40000010000 */
[----:B------:R-:W-:-:S01]  /*1cd0*/  FADD R53, R32, R53 ;  /* 0x0000003520357221 */ /* 0x000fc20000000000 */
[----:B------:R-:W-:Y:S01]  /*1ce0*/  FADD R52, R33, R52 ;  /* 0x0000003421347221 */ /* 0x000fe20000000000 */
        /* <DEDUP_REMOVED lines=14> */
[----:B------:R-:W-:-:S06]  /*1dd0*/  UMOV UR6, URZ ;  /* 0x0000003f00067c82 */ /* 0x000fcc0008000000 */
.L_x_24:
[----:B------:R-:W-:Y:S05]  /*1de0*/  @!P1 BRA `(.L_x_25) ;  /* 0x0000000000049947 */ /* 0x000fea0003800000 */
[----:B------:R-:W-:Y:S01]  /*1df0*/  BPT.TRAP 0x1 ;  /* 0x000000040000795c */ /* 0x000fe20000300000 */
.L_x_25:
[----:B------:R-:W-:Y:S01]  /*1e00*/  ULEA UR8, UR15, UR13, 0x3 ;  /* 0x0000000d0f087291 */ /* 0x000fe2000f8e183f */
[----:B------:R-:W-:-:S03]  /*1e10*/  ISETP.GT.U32.AND P0, PT, R0, 0x1, PT ;  /* 0x000000010000780c */ /* 0x000fc60003f04070 */
[----:B------:R-:W-:-:S04]  /*1e20*/  UIADD3 UR8, UR8, 0x30, URZ ;  /* 0x0000003008087890 */ /* 0x000fc8000fffe03f */
[----:B------:R-:W-:-:S09]  /*1e30*/  UPRMT UR8, URZ, 0x654, UR8 ;  /* 0x000006543f087896 */ /* 0x000fd20008000008 */
[----:B------:R-:W-:Y:S01]  /*1e40*/  SYNCS.ARRIVE.TRANS64.RED.A1T0 RZ, [UR8], RZ ;  /* 0x000000ffffff79a7 */ /* 0x000fe20008100408 */
[----:B------:R-:W-:Y:S05]  /*1e50*/  @P0 BRA `(.L_x_26) ;  /* 0x0000000000040947 */ /* 0x000fea0003800000 */
[----:B------:R-:W-:Y:S01]  /*1e60*/  BPT.TRAP 0x1 ;  /* 0x000000040000795c */ /* 0x000fe20000300000 */
.L_x_26:
[----:B------:R-:W-:Y:S01]  /*1e70*/  UIADD3 UR14, UR14, 0x1, URZ ;  /* 0x000000010e0e7890 */ /* 0x000fe2000fffe03f */
[C---:B------:R-:W-:Y:S01]  /*1e80*/  ISETP.GT.AND P0, PT, R4.reuse, 0x1, PT ;  /* 0x000000010400780c */ /* 0x040fe20003f04270 */
[----:B------:R-:W-:Y:S01]  /*1e90*/  UIADD3 UR15, UR15, 0x1, URZ ;  /* 0x000000010f0f7890 */ /* 0x000fe2000fffe03f */
[----:B------:R-:W-:Y:S01]  /*1ea0*/  VIADD R4, R4, 0xffffffff ;  /* 0xffffffff04047836 */ /* 0x000fe20000000000 */
[----:B------:R-:W-:Y:S02]  /*1eb0*/  UISETP.NE.AND UP0, UPT, UR14, 0x6, UPT ;  /* 0x000000060e00788c */ /* 0x000fe4000bf05270 */
[----:B------:R-:W-:Y:S02]  /*1ec0*/  UISETP.NE.AND UP1, UPT, UR15, 0x6, UPT ;  /* 0x000000060f00788c */ /* 0x000fe4000bf25270 */
[----:B------:R-:W-:Y:S02]  /*1ed0*/  USEL UR8, URZ, 0x1, UP0 ;  /* 0x000000013f087887 */ /* 0x000fe40008000000 */
[----:B------:R-:W-:-:S02]  /*1ee0*/  USEL UR14, UR14, URZ, UP0 ;  /* 0x0000003f0e0e7287 */ /* 0x000fc40008000000 */
[----:B------:R-:W-:Y:S02]  /*1ef0*/  USEL UR15, UR15, URZ, UP1 ;  /* 0x0000003f0f0f7287 */ /* 0x000fe40008800000 */
[----:B------:R-:W-:Y:S01]  /*1f00*/  LOP3.LUT R14, R14, UR8, RZ, 0x3c, !PT ;  /* 0x000000080e0e7c12 */ /* 0x000fe2000f8e3cff */
[----:B------:R-:W-:Y:S01]  /*1f10*/  UMOV UR8, 0x1 ;  /* 0x0000000100087882 */ /* 0x000fe20000000000 */
[----:B------:R-:W-:Y:S08]  /*1f20*/  @P0 BRA `(.L_x_27) ;  /* 0xfffffff800600947 */ /* 0x000ff0000383ffff */
.L_x_19:
[----:B------:R-:W-:Y:S01]  /*1f30*/  UISETP.NE.AND UP0, UPT, UR6, URZ, UPT ;  /* 0x0000003f0600728c */ /* 0x000fe2000bf05270 */
[----:B01----:R-:W0:Y:S03]  /*1f40*/  LDC R4, c[0x0][0x28c] ;  /* 0x0000a300ff047b82 */ /* 0x003e260000000800 */
[----:B------:R-:W-:-:S06]  /*1f50*/  USEL UR6, URZ, 0x1, !UP0 ;  /* 0x000000013f067887 */ /* 0x000fcc000c000000 */
[----:B------:R-:W-:Y:S02]  /*1f60*/  ISETP.NE.AND P0, PT, RZ, UR6, PT ;  /* 0x00000006ff007c0c */ /* 0x000fe4000bf05270 */
[----:B0-----:R-:W-:-:S11]  /*1f70*/  ISETP.GE.AND P1, PT, R4, 0x1, PT ;  /* 0x000000010400780c */ /* 0x001fd60003f26270 */
[----:B------:R-:W-:Y:S05]  /*1f80*/  @!P0 BRA `(.L_x_28) ;  /* 0x0000000000448947 */ /* 0x000fea0003800000 */
[----:B------:R-:W-:Y:S02]  /*1f90*/  WARPGROUP.DEPBAR.LE gsb0, 0x0 ;  /* 0x00008000000079c5 */ /* 0x000fe40000010000 */
[----:B------:R-:W-:Y:S01]  /*1fa0*/  FADD R53, R32, R53 ;  /* 0x0000003520357221 */ /* 0x000fe20000000000 */
        /* <DEDUP_REMOVED lines=14> */
[----:B------:R-:W-:-:S07]  /*2090*/  FADD R10, R10, R47 ;  /* 0x0000002f0a0a7221 */ /* 0x000fce0000000000 */
.L_x_28:
[----:B------:R-:W-:Y:S02]  /*20a0*/  WARPGROUP.DEPBAR.LE gsb0, 0x0 ;  /* 0x00008000000079c5 */ /* 0x000fe40000010000 */
[----:B------:R-:W-:Y:S05]  /*20b0*/  @!P1 BRA `(.L_x_29) ;  /* 0x0000000000409947 */ /* 0x000fea0003800000 */
[----:B------:R-:W-:-:S13]  /*20c0*/  ISETP.NE.AND P0, PT, R54, 0x3, PT ;  /* 0x000000033600780c */ /* 0x000fda0003f05270 */
[----:B------:R-:W-:Y:S05]  /*20d0*/  @!P0 BRA `(.L_x_30) ;  /* 0x0000000000048947 */ /* 0x000fea0003800000 */
[----:B------:R-:W-:Y:S01]  /*20e0*/  BPT.TRAP 0x1 ;  /* 0x000000040000795c */ /* 0x000fe20000300000 */
.L_x_30:
[----:B------:R-:W-:Y:S01]  /*20f0*/  UISETP.LT.AND UP0, UPT, UR11, 0x1, UPT ;  /* 0x000000010b00788c */ /* 0x000fe2000bf01270 */
[----:B------:R-:W-:-:S03]  /*2100*/  ISETP.GT.U32.AND P0, PT, R0, 0x1, PT ;  /* 0x000000010000780c */ /* 0x000fc60003f04070 */
[----:B------:R-:W-:-:S04]  /*2110*/  USEL UR8, UR11, 0x1, UP0 ;  /* 0x000000010b087887 */ /* 0x000fc80008000000 */
[----:B------:R-:W-:-:S04]  /*2120*/  UIADD3 UR8, UR5, UR11, -UR8 ;  /* 0x0000000b05087290 */ /* 0x000fc8000fffe808 */
[----:B------:R-:W-:-:S04]  /*2130*/  UIMAD.WIDE.U32 UR6, UR8, -0x55555555, URZ ;  /* 0xaaaaaaab080678a5 */ /* 0x000fc8000f8e003f */
[----:B------:R-:W-:-:S04]  /*2140*/  USHF.R.U32.HI UR6, URZ, 0x2, UR7 ;  /* 0x000000023f067899 */ /* 0x000fc80008011607 */
[----:B------:R-:W-:-:S04]  /*2150*/  UIMAD UR8, UR6, -0x6, UR8 ;  /* 0xfffffffa060878a4 */ /* 0x000fc8000f8e0208 */
[----:B------:R-:W-:-:S04]  /*2160*/  ULEA UR8, UR8, UR13, 0x3 ;  /* 0x0000000d08087291 */ /* 0x000fc8000f8e183f */
[----:B------:R-:W-:-:S04]  /*2170*/  UIADD3 UR8, UR8, 0x30, URZ ;  /* 0x0000003008087890 */ /* 0x000fc8000fffe03f */
[----:B------:R-:W-:-:S09]  /*2180*/  UPRMT UR8, URZ, 0x654, UR8 ;  /* 0x000006543f087896 */ /* 0x000fd20008000008 */
[----:B------:R-:W-:Y:S01]  /*2190*/  SYNCS.ARRIVE.TRANS64.RED.A1T0 RZ, [UR8], RZ ;  /* 0x000000ffffff79a7 */ /* 0x000fe20008100408 */
[----:B------:R-:W-:Y:S05]  /*21a0*/  @P0 BRA `(.L_x_29) ;  /* 0x0000000000040947 */ /* 0x000fea0003800000 */
[----:B------:R-:W-:Y:S01]  /*21b0*/  BPT.TRAP 0x1 ;  /* 0x000000040000795c */ /* 0x000fe20000300000 */
.L_x_29:
[----:B------:R-:W0:Y:S01]  /*21c0*/  LDC R20, c[0x0][0x288] ;  /* 0x0000a200ff147b82 */ /* 0x000e220000000800 */
[----:B------:R-:W-:Y:S01]  /*21d0*/  IMAD.SHL.U32 R33, R7, 0x8, RZ ;  /* 0x0000000807217824 */ /* 0x000fe200078e00ff */
[--C-:B------:R-:W-:Y:S01]  /*21e0*/  SHF.R.U32.HI R4, RZ, 0x2, R28.reuse ;  /* 0x00000002ff047819 */ /* 0x100fe2000001161c */
[C---:B------:R-:W-:Y:S01]  /*21f0*/  IMAD.SHL.U32 R18, R28.reuse, 0x2, RZ ;  /* 0x000000021c127824 */ /* 0x040fe200078e00ff */
[----:B------:R-:W-:Y:S01]  /*2200*/  SHF.R.U32.HI R7, RZ, 0x7, R28 ;  /* 0x00000007ff077819 */ /* 0x000fe2000001161c */
[----:B------:R-:W-:Y:S01]  /*2210*/  UISETP.GE.U32.AND UP1, UPT, UR11, 0x6, UPT ;  /* 0x000000060b00788c */ /* 0x000fe2000bf26070 */
[----:B------:R-:W-:Y:S01]  /*2220*/  LOP3.LUT R6, R28, 0x60, RZ, 0xc0, !PT ;  /* 0x000000601c067812 */ /* 0x000fe200078ec0ff */
[----:B------:R-:W-:Y:S01]  /*2230*/  ULDC.64 UR6, c[0x0][0x5d0] ;  /* 0x0001740000067ab9 */ /* 0x000fe20000000a00 */
[----:B------:R-:W-:Y:S01]  /*2240*/  LOP3.LUT R5, R4, 0x7, RZ, 0xc0, !PT ;  /* 0x0000000704057812 */ /* 0x000fe200078ec0ff */
[----:B------:R-:W-:Y:S01]  /*2250*/  UIADD3 UR5, UR11, UR5, URZ ;  /* 0x000000050b057290 */ /* 0x000fe2000fffe03f */
[----:B------:R-:W-:Y:S01]  /*2260*/  LOP3.LUT R4, R7, 0x1, RZ, 0xc0, !PT ;  /* 0x0000000107047812 */ /* 0x000fe200078ec0ff */
[----:B------:R-:W-:Y:S01]  /*2270*/  IMAD.SHL.U32 R35, R12, 0x200, RZ ;  /* 0x000002000c237824 */ /* 0x000fe200078e00ff */
[----:B------:R-:W-:Y:S01]  /*2280*/  SHF.R.U32.HI R6, RZ, 0x1, R6 ;  /* 0x00000001ff067819 */ /* 0x000fe20000011606 */
[----:B------:R-:W-:Y:S01]  /*2290*/  UISETP.GT.U32.AND UP0, UPT, UR5, 0x5, UPT ;  /* 0x000000050500788c */ /* 0x000fe2000bf04070 */
[----:B------:R-:W-:Y:S01]  /*22a0*/  SHF.R.S32.HI R30, RZ, 0x1f, R31 ;  /* 0x0000001fff1e7819 */ /* 0x000fe2000001141f */
[----:B------:R-:W-:Y:S01]  /*22b0*/  IMAD.SHL.U32 R16, R4, 0x40, RZ ;  /* 0x0000004004107824 */ /* 0x000fe200078e00ff */
[C---:B------:R-:W-:Y:S01]  /*22c0*/  LOP3.LUT R18, R33.reuse, 0x6, R18, 0xf8, !PT ;  /* 0x0000000621127812 */ /* 0x040fe200078ef812 */
[----:B------:R-:W-:Y:S01]  /*22d0*/  UISETP.LT.U32.AND UP0, UPT, UR11, 0x6, UP0 ;  /* 0x000000060b00788c */ /* 0x000fe20008701070 */
[--C-:B------:R-:W-:Y:S01]  /*22e0*/  IADD3 R7, RZ, -R6, -R5.reuse ;  /* 0x80000006ff077210 */ /* 0x100fe20007ffe805 */
[----:B------:R-:W-:Y:S01]  /*22f0*/  IMAD R14, R30, UR6, RZ ;  /* 0x000000061e0e7c24 */ /* 0x000fe2000f8e02ff */
[----:B------:R-:W-:Y:S01]  /*2300*/  SHF.R.S32.HI R19, RZ, 0x1f, R18 ;  /* 0x0000001fff137819 */ /* 0x000fe20000011412 */
[----:B------:R-:W-:Y:S01]  /*2310*/  USEL UR8, URZ, 0x1, !UP0 ;  /* 0x000000013f087887 */ /* 0x000fe2000c000000 */
[----:B------:R-:W-:Y:S01]  /*2320*/  LOP3.LUT R27, R16, 0x40, R5, 0xe2, !PT ;  /* 0x00000040101b7812 */ /* 0x000fe200078ee205 */
[----:B------:R-:W-:Y:S01]  /*2330*/  IMAD R22, R4, -0x40, R7 ;  /* 0xffffffc004167824 */ /* 0x000fe200078e0207 */
[----:B0-----:R-:W-:Y:S01]  /*2340*/  ISETP.GE.AND P0, PT, R33, R20, PT ;  /* 0x000000142100720c */ /* 0x001fe20003f06270 */
[C---:B------:R-:W-:Y:S01]  /*2350*/  IMAD R37, R31.reuse, UR7, R14 ;  /* 0x000000071f257c24 */ /* 0x040fe2000f8e020e */
[----:B------:R-:W-:Y:S01]  /*2360*/  LOP3.LUT R7, R28, 0x3, RZ, 0xc0, !PT ;  /* 0x000000031c077812 */ /* 0x000fe200078ec0ff */
[----:B------:R-:W-:Y:S01]  /*2370*/  IMAD.WIDE.U32 R4, R31, UR6, R18 ;  /* 0x000000061f047c25 */ /* 0x000fe2000f8e0012 */
[----:B------:R-:W-:-:S02]  /*2380*/  @UP1 UIMAD.WIDE.U32 UR6, UR5, -0x55555555, URZ ;  /* 0xaaaaaaab050618a5 */ /* 0x000fc4000f8e003f */
[----:B------:R-:W-:Y:S01]  /*2390*/  ULOP3.LUT UR4, UR4, UR8, URZ, 0x3c, !UPT ;  /* 0x0000000804047292 */ /* 0x000fe2000f8e3c3f */
[----:B------:R-:W-:Y:S01]  /*23a0*/  IMAD.WIDE R14, R12, 0x200, RZ ;  /* 0x000002000c0e7825 */ /* 0x000fe200078e02ff */
[----:B------:R-:W-:-:S03]  /*23b0*/  @UP1 USHF.R.U32.HI UR6, URZ, 0x2, UR7 ;  /* 0x000000023f061899 */ /* 0x000fc60008011607 */
[----:B------:R-:W-:Y:S01]  /*23c0*/  ULDC UR7, c[0x0][0x284] ;  /* 0x0000a10000077ab9 */ /* 0x000fe20000000800 */
[----:B------:R-:W-:Y:S01]  /*23d0*/  IMAD R20, R7, -0x2, R20 ;  /* 0xfffffffe07147824 */ /* 0x000fe200078e0214 */
[C---:B------:R-:W-:Y:S01]  /*23e0*/  ISETP.GE.OR P0, PT, R35.reuse, UR7, P0 ;  /* 0x0000000723007c0c */ /* 0x040fe20008706670 */
[----:B------:R-:W-:Y:S01]  /*23f0*/  @UP1 ULOP3.LUT UR4, UR4, 0x1, UR6, 0x78, !UPT ;  /* 0x0000000104041892 */ /* 0x000fe2000f8e7806 */
[----:B------:R-:W-:Y:S01]  /*2400*/  IADD3 R22, -R35, UR7, R22 ;  /* 0x0000000723167c10 */ /* 0x000fe2000fffe116 */
[----:B------:R-:W-:Y:S01]  /*2410*/  IMAD.IADD R7, R5, 0x1, R37 ;  /* 0x0000000105077824 */ /* 0x000fe200078e0225 */
[----:B------:R-:W-:Y:S01]  /*2420*/  LOP3.LUT R27, R14, R27, R6, 0xfe, !PT ;  /* 0x0000001b0e1b7212 */ /* 0x000fe200078efe06 */
[----:B------:R-:W-:Y:S02]  /*2430*/  IMAD.IADD R20, R20, 0x1, -R33 ;  /* 0x0000000114147824 */ /* 0x000fe400078e0a21 */
[----:B------:R-:W-:Y:S02]  /*2440*/  IMAD.MOV.U32 R12, RZ, RZ, -0x1 ;  /* 0xffffffffff0c7424 */ /* 0x000fe400078e00ff */
[----:B------:R-:W-:-:S04]  /*2450*/  IMAD.MOV.U32 R6, RZ, RZ, R4 ;  /* 0x000000ffff067224 */ /* 0x000fc800078e0004 */
[----:B------:R-:W-:Y:S05]  /*2460*/  @P0 BRA `(.L_x_31) ;  /* 0x0000002000080947 */ /* 0x000fea0003800000 */
[----:B------:R-:W0:Y:S01]  /*2470*/  LDC.64 R4, c[0x0][0x5c8] ;  /* 0x00017200ff047b82 */ /* 0x000e220000000a00 */
[----:B---3-5:R-:W-:Y:S01]  /*2480*/  FSETP.NEU.AND P0, PT, R3, RZ, PT ;  /* 0x000000ff0300720b */ /* 0x028fe20003f0d000 */
[----:B------:R-:W-:Y:S01]  /*2490*/  BSSY B0, `(.L_x_31) ;  /* 0x00001ff000007945 */ /* 0x000fe20003800000 */
[-C--:B0-----:R-:W-:Y:S02]  /*24a0*/  IMAD R16, R15, R4.reuse, RZ ;  /* 0x000000040f107224 */ /* 0x081fe400078e02ff */
[----:B------:R-:W-:-:S04]  /*24b0*/  IMAD.WIDE.U32 R6, R27, R4, R6 ;  /* 0x000000041b067225 */ /* 0x000fc800078e0006 */
[----:B------:R-:W-:-:S04]  /*24c0*/  IMAD R33, R27, R5, R16 ;  /* 0x000000051b217224 */ /* 0x000fc800078e0210 */
[----:B------:R-:W-:Y:S01]  /*24d0*/  IMAD.IADD R16, R7, 0x1, R33 ;  /* 0x0000000107107824 */ /* 0x000fe200078e0221 */
[----:B------:R-:W-:Y:S06]  /*24e0*/  @!P0 BRA `(.L_x_32) ;  /* 0x0000001400148947 */ /* 0x000fec0003800000 */
[----:B------:R-:W-:Y:S01]  /*24f0*/  ULDC.64 UR6, c[0x0][0x5b8] ;  /* 0x00016e0000067ab9 */ /* 0x000fe20000000a00 */
[----:B------:R-:W-:Y:S01]  /*2500*/  ISETP.GE.AND P0, PT, R20, 0x1, PT ;  /* 0x000000011400780c */ /* 0x000fe20003f06270 */
[----:B------:R-:W-:Y:S01]  /*2510*/  IMAD R14, R30, UR6, RZ ;  /* 0x000000061e0e7c24 */ /* 0x000fe2000f8e02ff */
[----:B------:R-:W-:Y:S01]  /*2520*/  ULDC.64 UR12, c[0x0][0x5a8] ;  /* 0x00016a00000c7ab9 */ /* 0x000fe20000000a00 */
[----:B------:R-:W-:Y:S01]  /*2530*/  IMAD.WIDE.U32 R18, R31, UR6, R18 ;  /* 0x000000061f127c25 */ /* 0x000fe2000f8e0012 */
[----:B------:R-:W-:-:S03]  /*2540*/  ISETP.LT.OR P1, PT, R22, 0x1, !P0 ;  /* 0x000000011600780c */ /* 0x000fc60004721670 */
[----:B------:R-:W-:Y:S01]  /*2550*/  IMAD R31, R31, UR7, R14 ;  /* 0x000000071f1f7c24 */ /* 0x000fe2000f8e020e */
[----:B------:R-:W-:Y:S02]  /*2560*/  ULDC.64 UR6, c[0x0][0x5b0] ;  /* 0x00016c0000067ab9 */ /* 0x000fe40000000a00 */
[----:B------:R-:W-:Y:S02]  /*2570*/  IMAD R14, R15, UR6, RZ ;  /* 0x000000060f0e7c24 */ /* 0x000fe4000f8e02ff */
[----:B------:R-:W-:Y:S02]  /*2580*/  IMAD.IADD R19, R19, 0x1, R31 ;  /* 0x0000000113137824 */ /* 0x000fe400078e021f */
[C-C-:B------:R-:W-:Y:S01]  /*2590*/  IMAD R33, R27.reuse, UR7, R14.reuse ;  /* 0x000000071b217c24 */ /* 0x140fe2000f8e020e */
[----:B------:R-:W-:Y:S01]  /*25a0*/  PRMT R14, RZ, 0x7610, R14 ;  /* 0x00007610ff0e7816 */ /* 0x000fe2000000000e */
[----:B------:R-:W-:-:S03]  /*25b0*/  IMAD.WIDE.U32 R30, R27, UR6, R18 ;  /* 0x000000061b1e7c25 */ /* 0x000fc6000f8e0012 */
[----:B------:R-:W-:-:S04]  /*25c0*/  IADD3 R32, P0, R30, UR12, RZ ;  /* 0x0000000c1e207c10 */ /* 0x000fc8000ff1e0ff */
[----:B------:R-:W-:Y:S02]  /*25d0*/  IADD3.X R33, R31, UR13, R33, P0, !PT ;  /* 0x0000000d1f217c10 */ /* 0x000fe400087fe421 */
[----:B------:R-:W0:Y:S03]  /*25e0*/  @!P1 LDC.64 R30, c[0x0][0x5c0] ;  /* 0x00017000ff1e9b82 */ /* 0x000e260000000a00 */
[----:B------:R-:W3:Y:S01]  /*25f0*/  @!P1 LDG.E.U8 R14, desc[UR20][R32.64] ;  /* 0x00000014200e9981 */ /* 0x000ee2000c1e1100 */
[----:B------:R-:W-:-:S04]  /*2600*/  ISETP.GE.AND P0, PT, R20, 0x2, PT ;  /* 0x000000021400780c */ /* 0x000fc80003f06270 */
[----:B------:R-:W-:-:S13]  /*2610*/  ISETP.LT.OR P0, PT, R22, 0x1, !P0 ;  /* 0x000000011600780c */ /* 0x000fda0004701670 */
[----:B------:R-:W1:Y:S01]  /*2620*/  @!P0 LDC.64 R40, c[0x0][0x5c0] ;  /* 0x00017000ff288b82 */ /* 0x000e620000000a00 */
[----:B0-----:R-:W-:-:S05]  /*2630*/  @!P1 IADD3 R30, P2, R6, R30, RZ ;  /* 0x0000001e061e9210 */ /* 0x001fca0007f5e0ff */
[----:B------:R-:W-:Y:S01]  /*2640*/  @!P1 IMAD.X R31, R16, 0x1, R31, P2 ;  /* 0x00000001101f9824 */ /* 0x000fe200010e061f */
[----:B---3--:R-:W-:-:S04]  /*2650*/  LOP3.LUT R14, R14, 0xff, RZ, 0xc0, !PT ;  /* 0x000000ff0e0e7812 */ /* 0x008fc800078ec0ff */
[----:B------:R-:W-:-:S05]  /*2660*/  F2FP.F16.E4M3.UNPACK_B R14, R14 ;  /* 0x0000000eff0e723e */ /* 0x000fca00020006ff */
[----:B------:R-:W-:-:S05]  /*2670*/  HADD2.F32 R14, -RZ, R14.H0_H0 ;  /* 0x2000000eff0e7230 */ /* 0x000fca0000004100 */
[----:B------:R-:W-:-:S04]  /*2680*/  FMUL R14, R14, R3 ;  /* 0x000000030e0e7220 */ /* 0x000fc80000400000 */
[----:B--2---:R-:W-:-:S05]  /*2690*/  FFMA R14, R53, R2, R14 ;  /* 0x00000002350e7223 */ /* 0x004fca000000000e */
[----:B------:R-:W-:Y:S02]  /*26a0*/  F2FP.SATFINITE.E4M3.F32.PACK_AB_MERGE_C R39, RZ, R14, RZ ;  /* 0x0000000eff27723e */ /* 0x000fe400048070ff */
[----:B------:R-:W-:-:S03]  /*26b0*/  PRMT R14, RZ, 0x7610, R14 ;  /* 0x00007610ff0e7816 */ /* 0x000fc6000000000e */
[----:B------:R0:W-:Y:S04]  /*26c0*/  @!P1 STG.E.U8 desc[UR20][R30.64], R39 ;  /* 0x000000271e009986 */ /* 0x0001e8000c101114 */
[----:B------:R2:W3:Y:S01]  /*26d0*/  @!P0 LDG.E.U8 R14, desc[UR20][R32.64+0x1] ;  /* 0x00000114200e8981 */ /* 0x0004e2000c1e1100 */
[----:B------:R-:W-:-:S05]  /*26e0*/  IADD3 R37, P1, R27, 0x8, RZ ;  /* 0x000000081b257810 */ /* 0x000fca0007f3e0ff */
[----:B------:R-:W-:Y:S01]  /*26f0*/  IMAD.X R34, RZ, RZ, R15, P1 ;  /* 0x000000ffff227224 */ /* 0x000fe200008e060f */
[----:B------:R-:W-:Y:S01]  /*2700*/  ISETP.GE.AND P1, PT, R22, 0x9, PT ;  /* 0x000000091600780c */ /* 0x000fe20003f26270 */
[----:B0-----:R-:W-:-:S03]  /*2710*/  IMAD.WIDE.U32 R30, R37, UR6, R18 ;  /* 0x00000006251e7c25 */ /* 0x001fc6000f8e0012 */
[----:B------:R-:W-:Y:S02]  /*2720*/  ISETP.LT.OR P2, PT, R20, 0x1, !P1 ;  /* 0x000000011400780c */ /* 0x000fe40004f41670 */
[----:B--2---:R-:W-:Y:S02]  /*2730*/  IADD3 R32, P4, R30, UR12, RZ ;  /* 0x0000000c1e207c10 */ /* 0x004fe4000ff9e0ff */
[----:B---3--:R-:W-:-:S04]  /*2740*/  LOP3.LUT R14, R14, 0xff, RZ, 0xc0, !PT ;  /* 0x000000ff0e0e7812 */ /* 0x008fc800078ec0ff */
[----:B------:R-:W-:-:S05]  /*2750*/  F2FP.F16.E4M3.UNPACK_B R14, R14 ;  /* 0x0000000eff0e723e */ /* 0x000fca00020006ff */
[----:B------:R-:W-:-:S05]  /*2760*/  HADD2.F32 R14, -RZ, R14.H0_H0 ;  /* 0x2000000eff0e7230 */ /* 0x000fca0000004100 */
[----:B------:R-:W-:Y:S01]  /*2770*/  FMUL R35, R14, R3 ;  /* 0x000000030e237220 */ /* 0x000fe20000400000 */
[----:B------:R-:W-:Y:S01]  /*2780*/  IMAD R14, R34, UR6, RZ ;  /* 0x00000006220e7c24 */ /* 0x000fe2000f8e02ff */
[----:B-1----:R-:W-:Y:S02]  /*2790*/  @!P0 IADD3 R34, P5, R6, R40, RZ ;  /* 0x0000002806228210 */ /* 0x002fe40007fbe0ff */
[----:B------:R-:W-:Y:S01]  /*27a0*/  FFMA R52, R52, R2, R35 ;  /* 0x0000000234347223 */ /* 0x000fe20000000023 */
[--C-:B------:R-:W-:Y:S01]  /*27b0*/  IMAD R37, R37, UR7, R14.reuse ;  /* 0x0000000725257c24 */ /* 0x100fe2000f8e020e */
[----:B------:R-:W-:Y:S01]  /*27c0*/  PRMT R14, RZ, 0x7610, R14 ;  /* 0x00007610ff0e7816 */ /* 0x000fe2000000000e */
[----:B------:R-:W-:Y:S02]  /*27d0*/  @!P0 IMAD.X R35, R16, 0x1, R41, P5 ;  /* 0x0000000110238824 */ /* 0x000fe400028e0629 */
[----:B------:R-:W-:Y:S02]  /*27e0*/  F2FP.SATFINITE.E4M3.F32.PACK_AB_MERGE_C R39, RZ, R52, RZ ;  /* 0x00000034ff27723e */ /* 0x000fe400048070ff */
[----:B------:R-:W-:-:S02]  /*27f0*/  IADD3.X R33, R31, UR13, R37, P4, !PT ;  /* 0x0000000d1f217c10 */ /* 0x000fc4000a7fe425 */
[----:B------:R-:W0:Y:S01]  /*2800*/  @!P2 LDC.64 R30, c[0x0][0x5c0] ;  /* 0x00017000ff1eab82 */ /* 0x000e220000000a00 */
[----:B------:R1:W-:Y:S04]  /*2810*/  @!P0 STG.E.U8 desc[UR20][R34.64+0x1], R39 ;  /* 0x0000012722008986 */ /* 0x0003e8000c101114 */
[----:B------:R-:W2:Y:S01]  /*2820*/  @!P2 LDG.E.U8 R14, desc[UR20][R32.64] ;  /* 0x00000014200ea981 */ /* 0x000ea2000c1e1100 */
[----:B------:R-:W-:-:S13]  /*2830*/  ISETP.LT.OR P0, PT, R20, 0x2, !P1 ;  /* 0x000000021400780c */ /* 0x000fda0004f01670 */
[----:B------:R-:W3:Y:S01]  /*2840*/  @!P0 LDC.64 R40, c[0x0][0x5c0] ;  /* 0x00017000ff288b82 */ /* 0x000ee20000000a00 */
[----:B0-----:R-:W-:-:S04]  /*2850*/  @!P2 IADD3 R30, P1, P4, R6, UR10, R30 ;  /* 0x0000000a061eac10 */ /* 0x001fc8000fc3e01e */
[----:B------:R-:W-:Y:S02]  /*2860*/  @!P2 IADD3.X R31, R16, UR9, R31, P1, P4 ;  /* 0x00000009101fac10 */ /* 0x000fe40008fe841f */
[----:B--2---:R-:W-:-:S04]  /*2870*/  LOP3.LUT R14, R14, 0xff, RZ, 0xc0, !PT ;  /* 0x000000ff0e0e7812 */ /* 0x004fc800078ec0ff */
[----:B------:R-:W-:-:S05]  /*2880*/  F2FP.F16.E4M3.UNPACK_B R14, R14 ;  /* 0x0000000eff0e723e */ /* 0x000fca00020006ff */
[----:B------:R-:W-:-:S05]  /*2890*/  HADD2.F32 R14, -RZ, R14.H0_H0 ;  /* 0x2000000eff0e7230 */ /* 0x000fca0000004100 */
[----:B------:R-:W-:-:S04]  /*28a0*/  FMUL R14, R14, R3 ;  /* 0x000000030e0e7220 */ /* 0x000fc80000400000 */
[----:B------:R-:W-:-:S05]  /*28b0*/  FFMA R14, R51, R2, R14 ;  /* 0x00000002330e7223 */ /* 0x000fca000000000e */
[----:B-1----:R-:W-:Y:S02]  /*28c0*/  F2FP.SATFINITE.E4M3.F32.PACK_AB_MERGE_C R39, RZ, R14, RZ ;  /* 0x0000000eff27723e */ /* 0x002fe400048070ff */
[----:B------:R-:W-:-:S03]  /*28d0*/  PRMT R14, RZ, 0x7610, R14 ;  /* 0x00007610ff0e7816 */ /* 0x000fc6000000000e */
[----:B------:R0:W-:Y:S04]  /*28e0*/  @!P2 STG.E.U8 desc[UR20][R30.64], R39 ;  /* 0x000000271e00a986 */ /* 0x0001e8000c101114 */
[----:B------:R1:W2:Y:S01]  /*28f0*/  @!P0 LDG.E.U8 R14, desc[UR20][R32.64+0x1] ;  /* 0x00000114200e8981 */ /* 0x0002a2000c1e1100 */
[----:B------:R-:W-:-:S05]  /*2900*/  IADD3 R37, P1, R27, 0x80, RZ ;  /* 0x000000801b257810 */ /* 0x000fca0007f3e0ff */
[----:B------:R-:W-:Y:S01]  /*2910*/  IMAD.X R34, RZ, RZ, R15, P1 ;  /* 0x000000ffff227224 */ /* 0x000fe200008e060f */
[----:B------:R-:W-:Y:S01]  /*2920*/  ISETP.GE.AND P1, PT, R22, 0x81, PT ;  /* 0x000000811600780c */ /* 0x000fe20003f26270 */
[----:B0-----:R-:W-:-:S03]  /*2930*/  IMAD.WIDE.U32 R30, R37, UR6, R18 ;  /* 0x00000006251e7c25 */ /* 0x001fc6000f8e0012 */
[----:B------:R-:W-:Y:S02]  /*2940*/  ISETP.LT.OR P2, PT, R20, 0x1, !P1 ;  /* 0x000000011400780c */ /* 0x000fe40004f41670 */
[----:B-1----:R-:W-:Y:S02]  /*2950*/  IADD3 R32, P4, R30, UR12, RZ ;  /* 0x0000000c1e207c10 */ /* 0x002fe4000ff9e0ff */
[----:B--2---:R-:W-:-:S04]  /*2960*/  LOP3.LUT R14, R14, 0xff, RZ, 0xc0, !PT ;  /* 0x000000ff0e0e7812 */ /* 0x004fc800078ec0ff */
[----:B------:R-:W-:-:S05]  /*2970*/  F2FP.F16.E4M3.UNPACK_B R14, R14 ;  /* 0x0000000eff0e723e */ /* 0x000fca00020006ff */
[----:B------:R-:W-:-:S05]  /*2980*/  HADD2.F32 R14, -RZ, R14.H0_H0 ;  /* 0x2000000eff0e7230 */ /* 0x000fca0000004100 */
[----:B------:R-:W-:Y:S01]  /*2990*/  FMUL R35, R14, R3 ;  /* 0x000000030e237220 */ /* 0x000fe20000400000 */
[----:B------:R-:W-:Y:S01]  /*29a0*/  IMAD R14, R34, UR6, RZ ;  /* 0x00000006220e7c24 */ /* 0x000fe2000f8e02ff */
[----:B---3--:R-:W-:Y:S02]  /*29b0*/  @!P0 IADD3 R34, P5, P6, R6, UR10, R40 ;  /* 0x0000000a06228c10 */ /* 0x008fe4000febe028 */
[----:B------:R-:W-:Y:S01]  /*29c0*/  FFMA R50, R50, R2, R35 ;  /* 0x0000000232327223 */ /* 0x000fe20000000023 */
[--C-:B------:R-:W-:Y:S01]  /*29d0*/  IMAD R37, R37, UR7, R14.reuse ;  /* 0x0000000725257c24 */ /* 0x100fe2000f8e020e */
[----:B------:R-:W-:Y:S02]  /*29e0*/  @!P0 IADD3.X R35, R16, UR9, R41, P5, P6 ;  /* 0x0000000910238c10 */ /* 0x000fe4000afec429 */
[----:B------:R-:W-:Y:S01]  /*29f0*/  PRMT R14, RZ, 0x7610, R14 ;  /* 0x00007610ff0e7816 */ /* 0x000fe2000000000e */
[----:B------:R-:W0:Y:S01]  /*2a00*/  @!P2 LDC.64 R40, c[0x0][0x5c0] ;  /* 0x00017000ff28ab82 */ /* 0x000e220000000a00 */
[----:B------:R-:W-:-:S02]  /*2a10*/  F2FP.SATFINITE.E4M3.F32.PACK_AB_MERGE_C R39, RZ, R50, RZ ;  /* 0x00000032ff27723e */ /* 0x000fc400048070ff */
[----:B------:R-:W-:-:S03]  /*2a20*/  IADD3.X R33, R31, UR13, R37, P4, !PT ;  /* 0x0000000d1f217c10 */ /* 0x000fc6000a7fe425 */
[----:B------:R1:W-:Y:S04]  /*2a30*/  @!P0 STG.E.U8 desc[UR20][R34.64+0x1], R39 ;  /* 0x0000012722008986 */ /* 0x0003e8000c101114 */
[----:B------:R-:W2:Y:S01]  /*2a40*/  @!P2 LDG.E.U8 R14, desc[UR20][R32.64] ;  /* 0x00000014200ea981 */ /* 0x000ea2000c1e1100 */
[----:B------:R-:W-:Y:S01]  /*2a50*/  IMAD.WIDE.U32 R30, R4, 0x80, RZ ;  /* 0x00000080041e7825 */ /* 0x000fe200078e00ff */
[----:B------:R-:W-:-:S03]  /*2a60*/  ISETP.LT.OR P0, PT, R20, 0x2, !P1 ;  /* 0x000000021400780c */ /* 0x000fc60004f01670 */
[----:B------:R-:W-:-:S04]  /*2a70*/  IMAD.SHL.U32 R37, R5, 0x80, RZ ;  /* 0x0000008005257824 */ /* 0x000fc800078e00ff */
[----:B------:R-:W-:Y:S01]  /*2a80*/  IMAD.IADD R31, R31, 0x1, R37 ;  /* 0x000000011f1f7824 */ /* 0x000fe200078e0225 */
[----:B0-----:R-:W-:-:S05]  /*2a90*/  @!P2 IADD3 R30, P1, P4, R6, R40, R30 ;  /* 0x00000028061ea210 */ /* 0x001fca0007c3e01e */
[----:B------:R-:W0:Y:S01]  /*2aa0*/  @!P0 LDC.64 R42, c[0x0][0x5c0] ;  /* 0x00017000ff2a8b82 */ /* 0x000e220000000a00 */
[----:B------:R-:W-:Y:S02]  /*2ab0*/  @!P2 IADD3.X R31, R16, R41, R31, P1, P4 ;  /* 0x00000029101fa210 */ /* 0x000fe40000fe841f */
[----:B--2---:R-:W-:-:S04]  /*2ac0*/  LOP3.LUT R14, R14, 0xff, RZ, 0xc0, !PT ;  /* 0x000000ff0e0e7812 */ /* 0x004fc800078ec0ff */
[----:B------:R-:W-:-:S05]  /*2ad0*/  F2FP.F16.E4M3.UNPACK_B R14, R14 ;  /* 0x0000000eff0e723e */ /* 0x000fca00020006ff */
[----:B------:R-:W-:-:S05]  /*2ae0*/  HADD2.F32 R14, -RZ, R14.H0_H0 ;  /* 0x2000000eff0e7230 */ /* 0x000fca0000004100 */
[----:B------:R-:W-:-:S04]  /*2af0*/  FMUL R14, R14, R3 ;  /* 0x000000030e0e7220 */ /* 0x000fc80000400000 */
[----:B------:R-:W-:-:S05]  /*2b00*/  FFMA R14, R49, R2, R14 ;  /* 0x00000002310e7223 */ /* 0x000fca000000000e */
[----:B------:R-:W-:Y:S02]  /*2b10*/  F2FP.SATFINITE.E4M3.F32.PACK_AB_MERGE_C R41, RZ, R14, RZ ;  /* 0x0000000eff29723e */ /* 0x000fe400048070ff */
[----:B------:R-:W-:-:S03]  /*2b20*/  PRMT R14, RZ, 0x7610, R14 ;  /* 0x00007610ff0e7816 */ /* 0x000fc6000000000e */
[----:B------:R0:W-:Y:S04]  /*2b30*/  @!P2 STG.E.U8 desc[UR20][R30.64], R41 ;  /* 0x000000291e00a986 */ /* 0x0001e8000c101114 */
[----:B------:R2:W3:Y:S01]  /*2b40*/  @!P0 LDG.E.U8 R14, desc[UR20][R32.64+0x1] ;  /* 0x00000114200e8981 */ /* 0x0004e2000c1e1100 */
[----:B------:R-:W-:Y:S02]  /*2b50*/  IADD3 R37, P1, R27, 0x88, RZ ;  /* 0x000000881b257810 */ /* 0x000fe40007f3e0ff */
[----:B-1----:R-:W-:-:S04]  /*2b60*/  @!P0 LEA R39, P4, R4, R6, 0x7 ;  /* 0x0000000604278211 */ /* 0x002fc800078838ff */
[----:B0-----:R-:W-:Y:S01]  /*2b70*/  @!P0 IADD3 R30, P5, R39, R42, RZ ;  /* 0x0000002a271e8210 */ /* 0x001fe20007fbe0ff */
[----:B--2---:R-:W-:Y:S01]  /*2b80*/  IMAD.WIDE.U32 R32, R37, UR6, R18 ;  /* 0x0000000625207c25 */ /* 0x004fe2000f8e0012 */
[----:B---3--:R-:W-:-:S04]  /*2b90*/  LOP3.LUT R14, R14, 0xff, RZ, 0xc0, !PT ;  /* 0x000000ff0e0e7812 */ /* 0x008fc800078ec0ff */
[----:B------:R-:W-:-:S05]  /*2ba0*/  F2FP.F16.E4M3.UNPACK_B R14, R14 ;  /* 0x0000000eff0e723e */ /* 0x000fca00020006ff */
[----:B------:R-:W-:-:S05]  /*2bb0*/  HADD2.F32 R14, -RZ, R14.H0_H0 ;  /* 0x2000000eff0e7230 */ /* 0x000fca0000004100 */
[----:B------:R-:W-:Y:S01]  /*2bc0*/  FMUL R35, R14, R3 ;  /* 0x000000030e237220 */ /* 0x000fe20000400000 */
[----:B------:R-:W-:Y:S01]  /*2bd0*/  IMAD.X R14, RZ, RZ, R15, P1 ;  /* 0x000000ffff0e7224 */ /* 0x000fe200008e060f */
[----:B------:R-:W-:Y:S02]  /*2be0*/  ISETP.GE.AND P1, PT, R22, 0x89, PT ;  /* 0x000000891600780c */ /* 0x000fe40003f26270 */
[----:B------:R-:W-:Y:S01]  /*2bf0*/  FFMA R35, R48, R2, R35 ;  /* 0x0000000230237223 */ /* 0x000fe20000000023 */
[----:B------:R-:W-:Y:S01]  /*2c00*/  IMAD R34, R14, UR6, RZ ;  /* 0x000000060e227c24 */ /* 0x000fe2000f8e02ff */
[----:B------:R-:W-:Y:S02]  /*2c10*/  ISETP.LT.OR P2, PT, R20, 0x1, !P1 ;  /* 0x000000011400780c */ /* 0x000fe40004f41670 */
[----:B------:R-:W-:Y:S01]  /*2c20*/  @!P0 LEA.HI.X R14, R4, R16, R5, 0x7, P4 ;  /* 0x00000010040e8211 */ /* 0x000fe200020f3c05 */
[----:B------:R-:W-:Y:S01]  /*2c30*/  IMAD R37, R37, UR7, R34 ;  /* 0x0000000725257c24 */ /* 0x000fe2000f8e0222 */
[----:B------:R-:W-:-:S02]  /*2c40*/  IADD3 R34, P4, R32, UR12, RZ ;  /* 0x0000000c20227c10 */ /* 0x000fc4000ff9e0ff */
[----:B------:R-:W-:Y:S01]  /*2c50*/  F2FP.SATFINITE.E4M3.F32.PACK_AB_MERGE_C R39, RZ, R35, RZ ;  /* 0x00000023ff27723e */ /* 0x000fe200048070ff */
[----:B------:R-:W-:Y:S01]  /*2c60*/  @!P0 IMAD.X R31, R14, 0x1, R43, P5 ;  /* 0x000000010e1f8824 */ /* 0x000fe200028e062b */
[----:B------:R-:W-:Y:S02]  /*2c70*/  PRMT R14, RZ, 0x7610, R14 ;  /* 0x00007610ff0e7816 */ /* 0x000fe4000000000e */
[----:B------:R-:W-:Y:S02]  /*2c80*/  IADD3.X R35, R33, UR13, R37, P4, !PT ;  /* 0x0000000d21237c10 */ /* 0x000fe4000a7fe425 */
[----:B------:R0:W-:Y:S01]  /*2c90*/  @!P0 STG.E.U8 desc[UR20][R30.64+0x1], R39 ;  /* 0x000001271e008986 */ /* 0x0001e2000c101114 */
[----:B------:R-:W1:Y:S03]  /*2ca0*/  @!P2 LDC.64 R40, c[0x0][0x5c0] ;  /* 0x00017000ff28ab82 */ /* 0x000e660000000a00 */
[----:B------:R-:W2:Y:S01]  /*2cb0*/  @!P2 LDG.E.U8 R14, desc[UR20][R34.64] ;  /* 0x00000014220ea981 */ /* 0x000ea2000c1e1100 */
[----:B------:R-:W-:-:S02]  /*2cc0*/  @!P2 IADD3 R33, P0, R6, UR10, RZ ;  /* 0x0000000a0621ac10 */ /* 0x000fc4000ff1e0ff */
[----:B------:R-:W-:Y:S02]  /*2cd0*/  ISETP.LT.OR P1, PT, R20, 0x2, !P1 ;  /* 0x000000021400780c */ /* 0x000fe40004f21670 */
[----:B------:R-:W-:Y:S02]  /*2ce0*/  @!P2 LEA R33, P4, R4, R33, 0x7 ;  /* 0x000000210421a211 */ /* 0x000fe400078838ff */
[----:B------:R-:W-:-:S04]  /*2cf0*/  @!P2 IADD3.X R36, R16, UR9, RZ, P0, !PT ;  /* 0x000000091024ac10 */ /* 0x000fc800087fe4ff */
[----:B0-----:R-:W-:Y:S02]  /*2d00*/  @!P2 LEA.HI.X R30, R4, R36, R5, 0x7, P4 ;  /* 0x00000024041ea211 */ /* 0x001fe400020f3c05 */
[----:B-1----:R-:W-:-:S05]  /*2d10*/  @!P2 IADD3 R32, P0, R33, R40, RZ ;  /* 0x000000282120a210 */ /* 0x002fca0007f1e0ff */
[----:B------:R-:W-:Y:S02]  /*2d20*/  @!P2 IMAD.X R33, R30, 0x1, R41, P0 ;  /* 0x000000011e21a824 */ /* 0x000fe400000e0629 */
[----:B------:R-:W0:Y:S01]  /*2d30*/  @!P1 LDC.64 R40, c[0x0][0x5c0] ;  /* 0x00017000ff289b82 */ /* 0x000e220000000a00 */
        /* <DEDUP_REMOVED lines=8> */
[----:B------:R0:W2:Y:S01]  /*2dc0*/  @!P1 LDG.E.U8 R14, desc[UR20][R34.64+0x1] ;  /* 0x00000114220e9981 */ /* 0x0000a2000c1e1100 */
[----:B------:R-:W-:Y:S02]  /*2dd0*/  IADD3 R37, P0, R27, 0x100, RZ ;  /* 0x000001001b257810 */ /* 0x000fe40007f1e0ff */
[----:B------:R-:W-:-:S04]  /*2de0*/  @!P1 IADD3 R39, P2, R6, UR10, RZ ;  /* 0x0000000a06279c10 */ /* 0x000fc8000ff5e0ff */
[----:B------:R-:W-:Y:S01]  /*2df0*/  @!P1 LEA R39, P4, R4, R39, 0x7 ;  /* 0x0000002704279211 */ /* 0x000fe200078838ff */
[----:B-1----:R-:W-:-:S03]  /*2e00*/  IMAD.WIDE.U32 R30, R37, UR6, R18 ;  /* 0x00000006251e7c25 */ /* 0x002fc6000f8e0012 */
[----:B0-----:R-:W-:Y:S02]  /*2e10*/  @!P1 IADD3 R34, P5, R39, R40, RZ ;  /* 0x0000002827229210 */ /* 0x001fe40007fbe0ff */
[----:B--2---:R-:W-:-:S04]  /*2e20*/  LOP3.LUT R14, R14, 0xff, RZ, 0xc0, !PT ;  /* 0x000000ff0e0e7812 */ /* 0x004fc800078ec0ff */
[----:B------:R-:W-:-:S05]  /*2e30*/  F2FP.F16.E4M3.UNPACK_B R14, R14 ;  /* 0x0000000eff0e723e */ /* 0x000fca00020006ff */
[----:B------:R-:W-:-:S05]  /*2e40*/  HADD2.F32 R14, -RZ, R14.H0_H0 ;  /* 0x2000000eff0e7230 */ /* 0x000fca0000004100 */
[----:B------:R-:W-:Y:S01]  /*2e50*/  FMUL R29, R14, R3 ;  /* 0x000000030e1d7220 */ /* 0x000fe20000400000 */
[----:B------:R-:W-:Y:S01]  /*2e60*/  IMAD.X R14, RZ, RZ, R15, P0 ;  /* 0x000000ffff0e7224 */ /* 0x000fe200000e060f */
[----:B------:R-:W-:Y:S02]  /*2e70*/  ISETP.GE.AND P0, PT, R22, 0x101, PT ;  /* 0x000001011600780c */ /* 0x000fe40003f06270 */
[----:B------:R-:W-:Y:S01]  /*2e80*/  FFMA R29, R26, R2, R29 ;  /* 0x000000021a1d7223 */ /* 0x000fe2000000001d */
[----:B------:R-:W-:Y:S01]  /*2e90*/  @!P1 IADD3.X R26, R16, UR9, RZ, P2, !PT ;  /* 0x00000009101a9c10 */ /* 0x000fe200097fe4ff */
        /* <DEDUP_REMOVED lines=12> */
[----:B------:R-:W-:Y:S01]  /*2f60*/  IMAD.WIDE.U32 R30, R4, 0x100, RZ ;  /* 0x00000100041e7825 */ /* 0x000fe200078e00ff */
[----:B------:R-:W-:-:S03]  /*2f70*/  ISETP.LT.OR P0, PT, R20, 0x2, !P0 ;  /* 0x000000021400780c */ /* 0x000fc60004701670 */
[----:B------:R-:W-:-:S04]  /*2f80*/  IMAD.SHL.U32 R29, R5, 0x100, RZ ;  /* 0x00000100051d7824 */ /* 0x000fc800078e00ff */
[----:B------:R-:W-:Y:S01]  /*2f90*/  IMAD.IADD R26, R31, 0x1, R29 ;  /* 0x000000011f1a7824 */ /* 0x000fe200078e021d */
[----:B-1----:R-:W-:-:S04]  /*2fa0*/  @!P2 IADD3 R30, P1, P4, R6, R36, R30 ;  /* 0x00000024061ea210 */ /* 0x002fc80007c3e01e */
[----:B------:R-:W-:Y:S02]  /*2fb0*/  @!P2 IADD3.X R31, R16, R37, R26, P1, P4 ;  /* 0x00000025101fa210 */ /* 0x000fe40000fe841a */
[----:B------:R-:W1:Y:S01]  /*2fc0*/  @!P0 LDC.64 R36, c[0x0][0x5c0] ;  /* 0x00017000ff248b82 */ /* 0x000e620000000a00 */
[----:B--2---:R-:W-:-:S04]  /*2fd0*/  LOP3.LUT R14, R14, 0xff, RZ, 0xc0, !PT ;  /* 0x000000ff0e0e7812 */ /* 0x004fc800078ec0ff */
[----:B------:R-:W-:-:S05]  /*2fe0*/  F2FP.F16.E4M3.UNPACK_B R14, R14 ;  /* 0x0000000eff0e723e */ /* 0x000fca00020006ff */
[----:B------:R-:W-:-:S05]  /*2ff0*/  HADD2.F32 R14, -RZ, R14.H0_H0 ;  /* 0x2000000eff0e7230 */ /* 0x000fca0000004100 */
[----:B------:R-:W-:-:S04]  /*3000*/  FMUL R14, R14, R3 ;  /* 0x000000030e0e7220 */ /* 0x000fc80000400000 */
[----:B------:R-:W-:-:S05]  /*3010*/  FFMA R14, R25, R2, R14 ;  /* 0x00000002190e7223 */ /* 0x000fca000000000e */
[----:B0-----:R-:W-:Y:S02]  /*3020*/  F2FP.SATFINITE.E4M3.F32.PACK_AB_MERGE_C R35, RZ, R14, RZ ;  /* 0x0000000eff23723e */ /* 0x001fe400048070ff */
[----:B------:R-:W-:-:S03]  /*3030*/  PRMT R14, RZ, 0x7610, R14 ;  /* 0x00007610ff0e7816 */ /* 0x000fc6000000000e */
[----:B------:R0:W-:Y:S04]  /*3040*/  @!P2 STG.E.U8 desc[UR20][R30.64], R35 ;  /* 0x000000231e00a986 */ /* 0x0001e8000c101114 */
[----:B------:R2:W3:Y:S01]  /*3050*/  @!P0 LDG.E.U8 R14, desc[UR20][R32.64+0x1] ;  /* 0x00000114200e8981 */ /* 0x0004e2000c1e1100 */
[----:B------:R-:W-:-:S05]  /*3060*/  IADD3 R29, P1, R27, 0x108, RZ ;  /* 0x000001081b1d7810 */ /* 0x000fca0007f3e0ff */
[----:B------:R-:W-:Y:S01]  /*3070*/  IMAD.X R26, RZ, RZ, R15, P1 ;  /* 0x000000ffff1a7224 */ /* 0x000fe200008e060f */
[----:B------:R-:W-:Y:S01]  /*3080*/  ISETP.GE.AND P1, PT, R22, 0x109, PT ;  /* 0x000001091600780c */ /* 0x000fe20003f26270 */
[----:B0-----:R-:W-:-:S03]  /*3090*/  IMAD.WIDE.U32 R30, R29, UR6, R18 ;  /* 0x000000061d1e7c25 */ /* 0x001fc6000f8e0012 */
[----:B------:R-:W-:Y:S01]  /*30a0*/  ISETP.LT.OR P2, PT, R20, 0x1, !P1 ;  /* 0x000000011400780c */ /* 0x000fe20004f41670 */
[----:B--2---:R-:W-:-:S04]  /*30b0*/  IMAD R32, R26, UR6, RZ ;  /* 0x000000061a207c24 */ /* 0x004fc8000f8e02ff */
[----:B------:R-:W-:Y:S01]  /*30c0*/  IMAD R29, R29, UR7, R32 ;  /* 0x000000071d1d7c24 */ /* 0x000fe2000f8e0220 */
[----:B---3--:R-:W-:-:S04]  /*30d0*/  LOP3.LUT R14, R14, 0xff, RZ, 0xc0, !PT ;  /* 0x000000ff0e0e7812 */ /* 0x008fc800078ec0ff */
[----:B------:R-:W-:-:S05]  /*30e0*/  F2FP.F16.E4M3.UNPACK_B R14, R14 ;  /* 0x0000000eff0e723e */ /* 0x000fca00020006ff */
[----:B------:R-:W-:-:S05]  /*30f0*/  HADD2.F32 R14, -RZ, R14.H0_H0 ;  /* 0x2000000eff0e7230 */ /* 0x000fca0000004100 */
[----:B------:R-:W-:-:S04]  /*3100*/  FMUL R25, R14, R3 ;  /* 0x000000030e197220 */ /* 0x000fc80000400000 */
[----:B------:R-:W-:Y:S01]  /*3110*/  FFMA R14, R24, R2, R25 ;  /* 0x00000002180e7223 */ /* 0x000fe20000000019 */
[----:B------:R-:W-:-:S04]  /*3120*/  @!P0 LEA R25, P4, R4, R6, 0x8 ;  /* 0x0000000604198211 */ /* 0x000fc800078840ff */
[----:B-1----:R-:W-:Y:S02]  /*3130*/  @!P0 IADD3 R24, P5, R25, R36, RZ ;  /* 0x0000002419188210 */ /* 0x002fe40007fbe0ff */
[----:B------:R-:W-:Y:S02]  /*3140*/  @!P0 LEA.HI.X R26, R4, R16, R5, 0x8, P4 ;  /* 0x00000010041a8211 */ /* 0x000fe400020f4405 */
[----:B------:R-:W-:Y:S02]  /*3150*/  IADD3 R32, P4, R30, UR12, RZ ;  /* 0x0000000c1e207c10 */ /* 0x000fe4000ff9e0ff */
[----:B------:R-:W-:Y:S01]  /*3160*/  F2FP.SATFINITE.E4M3.F32.PACK_AB_MERGE_C R35, RZ, R14, RZ ;  /* 0x0000000eff23723e */ /* 0x000fe200048070ff */
[----:B------:R-:W-:Y:S01]  /*3170*/  @!P0 IMAD.X R25, R26, 0x1, R37, P5 ;  /* 0x000000011a198824 */ /* 0x000fe200028e0625 */
[----:B------:R-:W-:Y:S01]  /*3180*/  PRMT R14, RZ, 0x7610, R14 ;  /* 0x00007610ff0e7816 */ /* 0x000fe2000000000e */
[----:B------:R-:W0:Y:S01]  /*3190*/  @!P2 LDC.64 R36, c[0x0][0x5c0] ;  /* 0x00017000ff24ab82 */ /* 0x000e220000000a00 */
[----:B------:R-:W-:-:S02]  /*31a0*/  IADD3.X R33, R31, UR13, R29, P4, !PT ;  /* 0x0000000d1f217c10 */ /* 0x000fc4000a7fe41d */
[----:B------:R1:W-:Y:S04]  /*31b0*/  @!P0 STG.E.U8 desc[UR20][R24.64+0x1], R35 ;  /* 0x0000012318008986 */ /* 0x0003e8000c101114 */
[----:B------:R-:W2:Y:S01]  /*31c0*/  @!P2 LDG.E.U8 R14, desc[UR20][R32.64] ;  /* 0x00000014200ea981 */ /* 0x000ea2000c1e1100 */
[----:B------:R-:W-:Y:S02]  /*31d0*/  @!P2 IADD3 R31, P4, R6, UR10, RZ ;  /* 0x0000000a061fac10 */ /* 0x000fe4000ff9e0ff */
[----:B------:R-:W-:Y:S02]  /*31e0*/  ISETP.LT.OR P1, PT, R20, 0x2, !P1 ;  /* 0x000000021400780c */ /* 0x000fe40004f21670 */
[----:B------:R-:W-:Y:S02]  /*31f0*/  @!P2 LEA R31, P0, R4, R31, 0x8 ;  /* 0x0000001f041fa211 */ /* 0x000fe400078040ff */
[----:B------:R-:W-:-:S04]  /*3200*/  @!P2 IADD3.X R26, R16, UR9, RZ, P4, !PT ;  /* 0x00000009101aac10 */ /* 0x000fc8000a7fe4ff */
[----:B-1----:R-:W-:-:S05]  /*3210*/  @!P2 LEA.HI.X R24, R4, R26, R5, 0x8, P0 ;  /* 0x0000001a0418a211 */ /* 0x002fca00000f4405 */
[----:B------:R-:W1:Y:S01]  /*3220*/  @!P1 LDC.64 R34, c[0x0][0x5c0] ;  /* 0x00017000ff229b82 */ /* 0x000e620000000a00 */
[----:B0-----:R-:W-:-:S05]  /*3230*/  @!P2 IADD3 R30, P4, R31, R36, RZ ;  /* 0x000000241f1ea210 */ /* 0x001fca0007f9e0ff */
[----:B------:R-:W-:Y:S01]  /*3240*/  @!P2 IMAD.X R31, R24, 0x1, R37, P4 ;  /* 0x00000001181fa824 */ /* 0x000fe200020e0625 */
        /* <DEDUP_REMOVED lines=10> */
[----:B------:R-:W-:-:S03]  /*32f0*/  @!P1 IADD3 R29, P2, R6, UR10, RZ ;  /* 0x0000000a061d9c10 */ /* 0x000fc6000ff5e0ff */
[----:B------:R-:W-:Y:S01]  /*3300*/  IMAD.X R24, RZ, RZ, R15, P0 ;  /* 0x000000ffff187224 */ /* 0x000fe200000e060f */
[----:B------:R-:W-:Y:S02]  /*3310*/  ISETP.GE.AND P0, PT, R22, 0x181, PT ;  /* 0x000001811600780c */ /* 0x000fe40003f06270 */
[----:B------:R-:W-:Y:S01]  /*3320*/  @!P1 LEA R29, P4, R4, R29, 0x8 ;  /* 0x0000001d041d9211 */ /* 0x000fe200078840ff */
[----:B------:R-:W-:Y:S02]  /*3330*/  IMAD R26, R24, UR6, RZ ;  /* 0x00000006181a7c24 */ /* 0x000fe4000f8e02ff */
[----:B0-----:R-:W-:Y:S01]  /*3340*/  IMAD.WIDE.U32 R24, R23, UR6, R18 ;  /* 0x0000000617187c25 */ /* 0x001fe2000f8e0012 */
[----:B-1----:R-:W-:-:S03]  /*3350*/  @!P1 IADD3 R32, P5, R29, R34, RZ ;  /* 0x000000221d209210 */ /* 0x002fc60007fbe0ff */
[----:B------:R-:W-:Y:S01]  /*3360*/  IMAD R23, R23, UR7, R26 ;  /* 0x0000000717177c24 */ /* 0x000fe2000f8e021a */
[----:B--2---:R-:W-:-:S04]  /*3370*/  LOP3.LUT R14, R14, 0xff, RZ, 0xc0, !PT ;  /* 0x000000ff0e0e7812 */ /* 0x004fc800078ec0ff */
[----:B------:R-:W-:-:S05]  /*3380*/  F2FP.F16.E4M3.UNPACK_B R14, R14 ;  /* 0x0000000eff0e723e */ /* 0x000fca00020006ff */
[----:B------:R-:W-:-:S05]  /*3390*/  HADD2.F32 R14, -RZ, R14.H0_H0 ;  /* 0x2000000eff0e7230 */ /* 0x000fca0000004100 */
[----:B------:R-:W-:-:S04]  /*33a0*/  FMUL R14, R14, R3 ;  /* 0x000000030e0e7220 */ /* 0x000fc80000400000 */
[----:B------:R-:W-:Y:S01]  /*33b0*/  FFMA R14, R17, R2, R14 ;  /* 0x00000002110e7223 */ /* 0x000fe2000000000e */
[----:B------:R-:W-:Y:S02]  /*33c0*/  @!P1 IADD3.X R17, R16, UR9, RZ, P2, !PT ;  /* 0x0000000910119c10 */ /* 0x000fe400097fe4ff */
[----:B------:R-:W-:Y:S02]  /*33d0*/  ISETP.LT.OR P2, PT, R20, 0x1, !P0 ;  /* 0x000000011400780c */ /* 0x000fe40004741670 */
[----:B------:R-:W-:Y:S02]  /*33e0*/  @!P1 LEA.HI.X R34, R4, R17, R5, 0x8, P4 ;  /* 0x0000001104229211 */ /* 0x000fe400020f4405 */
[----:B------:R-:W-:Y:S02]  /*33f0*/  IADD3 R30, P4, R24, UR12, RZ ;  /* 0x0000000c181e7c10 */ /* 0x000fe4000ff9e0ff */
[----:B------:R-:W-:Y:S01]  /*3400*/  F2FP.SATFINITE.E4M3.F32.PACK_AB_MERGE_C R17, RZ, R14, RZ ;  /* 0x0000000eff11723e */ /* 0x000fe200048070ff */
[----:B------:R-:W-:Y:S01]  /*3410*/  @!P1 IMAD.X R33, R34, 0x1, R35, P5 ;  /* 0x0000000122219824 */ /* 0x000fe200028e0623 */
[----:B------:R-:W-:-:S02]  /*3420*/  PRMT R14, RZ, 0x7610, R14 ;  /* 0x00007610ff0e7816 */ /* 0x000fc4000000000e */
[----:B------:R-:W-:Y:S02]  /*3430*/  IADD3.X R31, R25, UR13, R23, P4, !PT ;  /* 0x0000000d191f7c10 */ /* 0x000fe4000a7fe417 */
[----:B------:R0:W-:Y:S01]  /*3440*/  @!P1 STG.E.U8 desc[UR20][R32.64+0x1], R17 ;  /* 0x0000011120009986 */ /* 0x0001e2000c101114 */
[----:B------:R-:W1:Y:S03]  /*3450*/  @!P2 LDC.64 R34, c[0x0][0x5c0] ;  /* 0x00017000ff22ab82 */ /* 0x000e660000000a00 */
[----:B------:R-:W2:Y:S01]  /*3460*/  @!P2 LDG.E.U8 R14, desc[UR20][R30.64] ;  /* 0x000000141e0ea981 */ /* 0x000ea2000c1e1100 */
[----:B------:R-:W-:Y:S01]  /*3470*/  @!P2 IMAD.MOV.U32 R24, RZ, RZ, R6 ;  /* 0x000000ffff18a224 */ /* 0x000fe200078e0006 */
[----:B------:R-:W-:Y:S01]  /*3480*/  ISETP.LT.OR P0, PT, R20, 0x2, !P0 ;  /* 0x000000021400780c */ /* 0x000fe20004701670 */
[----:B------:R-:W-:Y:S02]  /*3490*/  @!P2 IMAD.MOV.U32 R25, RZ, RZ, R16 ;  /* 0x000000ffff19a224 */ /* 0x000fe400078e0010 */
[----:B------:R-:W-:-:S04]  /*34a0*/  @!P2 IMAD.WIDE.U32 R24, R4, 0x180, R24 ;  /* 0x000001800418a825 */ /* 0x000fc800078e0018 */
[----:B0-----:R-:W-:-:S06]  /*34b0*/  @!P2 IMAD R17, R5, 0x180, RZ ;  /* 0x000001800511a824 */ /* 0x001fcc00078e02ff */
[----:B------:R-:W0:Y:S01]  /*34c0*/  @!P0 LDC.64 R32, c[0x0][0x5c0] ;  /* 0x00017000ff208b82 */ /* 0x000e220000000a00 */
[----:B-1----:R-:W-:-:S04]  /*34d0*/  @!P2 IADD3 R24, P1, R24, R34, RZ ;  /* 0x000000221818a210 */ /* 0x002fc80007f3e0ff */
[----:B------:R-:W-:Y:S02]  /*34e0*/  @!P2 IADD3.X R25, R35, R25, R17, P1, !PT ;  /* 0x000000192319a210 */ /* 0x000fe40000ffe411 */
        /* <DEDUP_REMOVED lines=8> */
[----:B------:R-:W2:Y:S01]  /*3570*/  @!P0 LDG.E.U8 R14, desc[UR20][R30.64+0x1] ;  /* 0x000001141e0e8981 */ /* 0x000ea2000c1e1100 */
[----:B------:R-:W-:-:S05]  /*3580*/  IADD3 R27, P1, R27, 0x188, RZ ;  /* 0x000001881b1b7810 */ /* 0x000fca0007f3e0ff */
[----:B------:R-:W-:Y:S01]  /*3590*/  IMAD.X R17, RZ, RZ, R15, P1 ;  /* 0x000000ffff117224 */ /* 0x000fe200008e060f */
[----:B------:R-:W-:Y:S01]  /*35a0*/  ISETP.GE.AND P1, PT, R22, 0x189, PT ;  /* 0x000001891600780c */ /* 0x000fe20003f26270 */
[----:B------:R-:W-:Y:S02]  /*35b0*/  @!P0 IMAD.MOV.U32 R15, RZ, RZ, R16 ;  /* 0x000000ffff0f8224 */ /* 0x000fe400078e0010 */
[----:B-1----:R-:W-:Y:S01]  /*35c0*/  IMAD R24, R17, UR6, RZ ;  /* 0x0000000611187c24 */ /* 0x002fe2000f8e02ff */
[----:B------:R-:W-:Y:S01]  /*35d0*/  ISETP.LT.OR P2, PT, R20, 0x1, !P1 ;  /* 0x000000011400780c */ /* 0x000fe20004f41670 */
[----:B------:R-:W-:-:S04]  /*35e0*/  IMAD.WIDE.U32 R18, R27, UR6, R18 ;  /* 0x000000061b127c25 */ /* 0x000fc8000f8e0012 */
[----:B------:R-:W-:Y:S01]  /*35f0*/  @!P0 IMAD R17, R5, 0x180, RZ ;  /* 0x0000018005118824 */ /* 0x000fe200078e02ff */
[----:B------:R-:W-:Y:S01]  /*3600*/  IADD3 R18, P4, R18, UR12, RZ ;  /* 0x0000000c12127c10 */ /* 0x000fe2000ff9e0ff */
[----:B------:R-:W-:-:S05]  /*3610*/  IMAD R27, R27, UR7, R24 ;  /* 0x000000071b1b7c24 */ /* 0x000fca000f8e0218 */
[----:B------:R-:W-:Y:S02]  /*3620*/  IADD3.X R19, R19, UR13, R27, P4, !PT ;  /* 0x0000000d13137c10 */ /* 0x000fe4000a7fe41b */
[----:B------:R-:W1:Y:S01]  /*3630*/  @!P2 LDC.64 R26, c[0x0][0x5c0] ;  /* 0x00017000ff1aab82 */ /* 0x000e620000000a00 */
[----:B--2---:R-:W-:-:S04]  /*3640*/  LOP3.LUT R14, R14, 0xff, RZ, 0xc0, !PT ;  /* 0x000000ff0e0e7812 */ /* 0x004fc800078ec0ff */
[----:B------:R-:W-:-:S05]  /*3650*/  F2FP.F16.E4M3.UNPACK_B R14, R14 ;  /* 0x0000000eff0e723e */ /* 0x000fca00020006ff */
[----:B------:R-:W-:-:S05]  /*3660*/  HADD2.F32 R14, -RZ, R14.H0_H0 ;  /* 0x2000000eff0e7230 */ /* 0x000fca0000004100 */
[----:B------:R-:W-:-:S04]  /*3670*/  FMUL R14, R14, R3 ;  /* 0x000000030e0e7220 */ /* 0x000fc80000400000 */
[----:B------:R-:W-:Y:S01]  /*3680*/  FFMA R13, R13, R2, R14 ;  /* 0x000000020d0d7223 */ /* 0x000fe2000000000e */
[----:B------:R-:W-:-:S04]  /*3690*/  @!P0 IMAD.MOV.U32 R14, RZ, RZ, R6 ;  /* 0x000000ffff0e8224 */ /* 0x000fc800078e0006 */
[----:B------:R-:W-:-:S03]  /*36a0*/  @!P0 IMAD.WIDE.U32 R14, R4, 0x180, R14 ;  /* 0x00000180040e8825 */ /* 0x000fc600078e000e */
[----:B0-----:R-:W-:-:S04]  /*36b0*/  @!P0 IADD3 R22, P5, R14, R32, RZ ;  /* 0x000000200e168210 */ /* 0x001fc80007fbe0ff */
[----:B------:R-:W-:Y:S02]  /*36c0*/  @!P0 IADD3.X R23, R33, R15, R17, P5, !PT ;  /* 0x0000000f21178210 */ /* 0x000fe40002ffe411 */
[----:B------:R-:W-:Y:S02]  /*36d0*/  F2FP.SATFINITE.E4M3.F32.PACK_AB_MERGE_C R17, RZ, R13, RZ ;  /* 0x0000000dff11723e */ /* 0x000fe400048070ff */
[----:B------:R-:W-:-:S03]  /*36e0*/  PRMT R13, RZ, 0x7610, R13 ;  /* 0x00007610ff0d7816 */ /* 0x000fc6000000000d */
[----:B------:R0:W-:Y:S04]  /*36f0*/  @!P0 STG.E.U8 desc[UR20][R22.64+0x1], R17 ;  /* 0x0000011116008986 */ /* 0x0001e8000c101114 */
[----:B------:R-:W2:Y:S01]  /*3700*/  @!P2 LDG.E.U8 R13, desc[UR20][R18.64] ;  /* 0x00000014120da981 */ /* 0x000ea2000c1e1100 */
[----:B------:R-:W-:Y:S01]  /*3710*/  @!P2 IADD3 R14, P0, R6, UR10, RZ ;  /* 0x0000000a060eac10 */ /* 0x000fe2000ff1e0ff */
[----:B------:R-:W-:Y:S01]  /*3720*/  BSSY B1, `(.L_x_33) ;  /* 0x0000011000017945 */ /* 0x000fe20003800000 */
[----:B------:R-:W-:Y:S02]  /*3730*/  ISETP.LT.OR P1, PT, R20, 0x2, !P1 ;  /* 0x000000021400780c */ /* 0x000fe40004f21670 */
[----:B------:R-:W-:-:S03]  /*3740*/  @!P2 IADD3.X R15, R16, UR9, RZ, P0, !PT ;  /* 0x00000009100fac10 */ /* 0x000fc600087fe4ff */
[----:B------:R-:W-:-:S03]  /*3750*/  @!P2 IMAD.WIDE.U32 R14, R4, 0x180, R14 ;  /* 0x00000180040ea825 */ /* 0x000fc600078e000e */
[----:B-1----:R-:W-:Y:S02]  /*3760*/  @!P2 IADD3 R14, P0, R14, R26, RZ ;  /* 0x0000001a0e0ea210 */ /* 0x002fe40007f1e0ff */
[----:B--2---:R-:W-:-:S04]  /*3770*/  LOP3.LUT R13, R13, 0xff, RZ, 0xc0, !PT ;  /* 0x000000ff0d0d7812 */ /* 0x004fc800078ec0ff */
[----:B------:R-:W-:-:S05]  /*3780*/  F2FP.F16.E4M3.UNPACK_B R13, R13 ;  /* 0x0000000dff0d723e */ /* 0x000fca00020006ff */
[----:B------:R-:W-:Y:S02]  /*3790*/  HADD2.F32 R24, -RZ, R13.H0_H0 ;  /* 0x2000000dff187230 */ /* 0x000fe40000004100 */
[----:B------:R-:W-:-:S03]  /*37a0*/  @!P2 IMAD R13, R5, 0x180, RZ ;  /* 0x00000180050da824 */ /* 0x000fc600078e02ff */
[----:B------:R-:W-:Y:S02]  /*37b0*/  FMUL R24, R24, R3 ;  /* 0x0000000318187220 */ /* 0x000fe40000400000 */
[----:B------:R-:W-:Y:S02]  /*37c0*/  @!P2 IADD3.X R15, R27, R13, R15, P0, !PT ;  /* 0x0000000d1b0fa210 */ /* 0x000fe400007fe40f */
[----:B------:R-:W-:Y:S01]  /*37d0*/  FFMA R24, R11, R2, R24 ;  /* 0x000000020b187223 */ /* 0x000fe20000000018 */
[----:B------:R-:W-:-:S04]  /*37e0*/  PRMT R11, RZ, 0x7610, R11 ;  /* 0x00007610ff0b7816 */ /* 0x000fc8000000000b */
[----:B------:R-:W-:-:S05]  /*37f0*/  F2FP.SATFINITE.E4M3.F32.PACK_AB_MERGE_C R13, RZ, R24, RZ ;  /* 0x00000018ff0d723e */ /* 0x000fca00048070ff */
[----:B------:R0:W-:Y:S01]  /*3800*/  @!P2 STG.E.U8 desc[UR20][R14.64], R13 ;  /* 0x0000000d0e00a986 */ /* 0x0001e2000c101114 */
[----:B------:R-:W-:Y:S05]  /*3810*/  @P1 BRA `(.L_x_34) ;  /* 0x0000000000041947 */ /* 0x000fea0003800000 */
[----:B------:R1:W5:Y:S02]  /*3820*/  LDG.E.U8 R11, desc[UR20][R18.64+0x1] ;  /* 0x00000114120b7981 */ /* 0x000364000c1e1100 */
.L_x_34:
[----:B------:R-:W-:Y:S05]  /*3830*/  BSYNC B1 ;  /* 0x0000000000017941 */ /* 0x000fea0003800000 */
.L_x_33:
[----:B------:R-:W-:Y:S05]  /*3840*/  @P1 BRA `(.L_x_35) ;  /* 0x0000000c000c1947 */ /* 0x000fea0003800000 */
[----:B-----5:R-:W-:Y:S01]  /*3850*/  LOP3.LUT R11, R11, 0xff, RZ, 0xc0, !PT ;  /* 0x000000ff0b0b7812 */ /* 0x020fe200078ec0ff */
[----:B------:R-:W-:Y:S01]  /*3860*/  ULDC.64 UR6, c[0x0][0x5c0] ;  /* 0x0001700000067ab9 */ /* 0x000fe20000000a00 */
[----:B------:R-:W-:Y:S01]  /*3870*/  IADD3 R6, P0, R6, UR10, RZ ;  /* 0x0000000a06067c10 */ /* 0x000fe2000ff1e0ff */
[----:B------:R-:W-:Y:S01]  /*3880*/  IMAD R5, R5, 0x180, RZ ;  /* 0x0000018005057824 */ /* 0x000fe200078e02ff */
[----:B------:R-:W-:Y:S02]  /*3890*/  F2FP.F16.E4M3.UNPACK_B R11, R11 ;  /* 0x0000000bff0b723e */ /* 0x000fe400020006ff */
[----:B------:R-:W-:-:S03]  /*38a0*/  IADD3.X R7, R16, UR9, RZ, P0, !PT ;  /* 0x0000000910077c10 */ /* 0x000fc600087fe4ff */
[----:B0-----:R-:W-:Y:S02]  /*38b0*/  HADD2.F32 R14, -RZ, R11.H0_H0 ;  /* 0x2000000bff0e7230 */ /* 0x001fe40000004100 */
[----:B------:R-:W-:-:S04]  /*38c0*/  IMAD.WIDE.U32 R6, R4, 0x180, R6 ;  /* 0x0000018004067825 */ /* 0x000fc800078e0006 */
[----:B------:R-:W-:Y:S01]  /*38d0*/  FMUL R11, R14, R3 ;  /* 0x000000030e0b7220 */ /* 0x000fe20000400000 */
[----:B------:R-:W-:-:S03]  /*38e0*/  IADD3 R4, P0, R6, UR6, RZ ;  /* 0x0000000606047c10 */ /* 0x000fc6000ff1e0ff */
[----:B------:R-:W-:Y:S01]  /*38f0*/  FFMA R11, R10, R2, R11 ;  /* 0x000000020a0b7223 */ /* 0x000fe2000000000b */
[----:B------:R-:W-:-:S04]  /*3900*/  IADD3.X R5, R5, UR7, R7, P0, !PT ;  /* 0x0000000705057c10 */ /* 0x000fc800087fe407 */
[----:B------:R-:W-:-:S05]  /*3910*/  F2FP.SATFINITE.E4M3.F32.PACK_AB_MERGE_C R11, RZ, R11, RZ ;  /* 0x0000000bff0b723e */ /* 0x000fca00048070ff */
[----:B------:R2:W-:Y:S01]  /*3920*/  STG.E.U8 desc[UR20][R4.64+0x1], R11 ;  /* 0x0000010b04007986 */ /* 0x0005e2000c101114 */
[----:B------:R-:W-:Y:S05]  /*3930*/  BRA `(.L_x_35) ;  /* 0x0000000800d07947 */ /* 0x000fea0003800000 */
.L_x_32:
[----:B------:R-:W-:Y:S01]  /*3940*/  ISETP.GE.AND P1, PT, R22, 0x9, PT ;  /* 0x000000091600780c */ /* 0x000fe20003f26270 */
[----:B------:R-:W-:Y:S01]  /*3950*/  IMAD.WIDE.U32 R14, R4, 0x80, RZ ;  /* 0x00000080040e7825 */ /* 0x000fe200078e00ff */
[----:B------:R-:W-:-:S03]  /*3960*/  ISETP.GE.AND P0, PT, R22, 0x81, PT ;  /* 0x000000811600780c */ /* 0x000fc60003f06270 */
[-C--:B--2---:R-:W-:Y:S01]  /*3970*/  FMUL R53, R53, R2.reuse ;  /* 0x0000000235357220 */ /* 0x084fe20000400000 */
[C---:B------:R-:W-:Y:S01]  /*3980*/  ISETP.LT.OR P4, PT, R20.reuse, 0x1, !P1 ;  /* 0x000000011400780c */ /* 0x040fe20004f81670 */
[----:B------:R-:W-:Y:S01]  /*3990*/  IMAD.SHL.U32 R19, R5, 0x80, RZ ;  /* 0x0000008005137824 */ /* 0x000fe200078e00ff */
[----:B------:R-:W-:Y:S01]  /*39a0*/  ISETP.LT.OR P1, PT, R20, 0x2, !P1 ;  /* 0x000000021400780c */ /* 0x000fe20004f21670 */
[-C--:B------:R-:W-:Y:S01]  /*39b0*/  FMUL R52, R52, R2.reuse ;  /* 0x0000000234347220 */ /* 0x080fe20000400000 */
[C---:B------:R-:W-:Y:S01]  /*39c0*/  ISETP.LT.OR P6, PT, R20.reuse, 0x1, !P0 ;  /* 0x000000011400780c */ /* 0x040fe200047c1670 */
[----:B------:R-:W-:Y:S01]  /*39d0*/  IMAD.IADD R19, R15, 0x1, R19 ;  /* 0x000000010f137824 */ /* 0x000fe200078e0213 */
[----:B------:R-:W-:Y:S01]  /*39e0*/  P2R R18, PR, RZ, 0x8 ;  /* 0x00000008ff127803 */ /* 0x000fe20000000000 */
[-C--:B------:R-:W-:Y:S01]  /*39f0*/  FMUL R51, R51, R2.reuse ;  /* 0x0000000233337220 */ /* 0x080fe20000400000 */
[----:B------:R-:W-:Y:S01]  /*3a00*/  ISETP.LT.OR P0, PT, R20, 0x2, !P0 ;  /* 0x000000021400780c */ /* 0x000fe20004701670 */
[-C--:B------:R-:W-:Y:S01]  /*3a10*/  FMUL R50, R50, R2.reuse ;  /* 0x0000000232327220 */ /* 0x080fe20000400000 */
[----:B------:R-:W-:Y:S01]  /*3a20*/  F2FP.SATFINITE.E4M3.F32.PACK_AB_MERGE_C R53, RZ, R53, RZ ;  /* 0x00000035ff35723e */ /* 0x000fe200048070ff */
[----:B------:R-:W-:Y:S01]  /*3a30*/  FMUL R49, R49, R2 ;  /* 0x0000000231317220 */ /* 0x000fe20000400000 */
[----:B------:R-:W-:Y:S01]  /*3a40*/  F2FP.SATFINITE.E4M3.F32.PACK_AB_MERGE_C R27, RZ, R52, RZ ;  /* 0x00000034ff1b723e */ /* 0x000fe200048070ff */
[----:B------:R-:W0:Y:S01]  /*3a50*/  @!P4 LDC.64 R30, c[0x0][0x5c0] ;  /* 0x00017000ff1ecb82 */ /* 0x000e220000000a00 */
[----:B------:R-:W-:Y:S01]  /*3a60*/  F2FP.SATFINITE.E4M3.F32.PACK_AB_MERGE_C R51, RZ, R51, RZ ;  /* 0x00000033ff33723e */ /* 0x000fe200048070ff */
[----:B------:R-:W-:Y:S01]  /*3a70*/  FMUL R48, R48, R2 ;  /* 0x0000000230307220 */ /* 0x000fe20000400000 */
[----:B------:R-:W-:Y:S01]  /*3a80*/  F2FP.SATFINITE.E4M3.F32.PACK_AB_MERGE_C R37, RZ, R50, RZ ;  /* 0x00000032ff25723e */ /* 0x000fe200048070ff */
[----:B------:R-:W-:Y:S01]  /*3a90*/  FMUL R29, R29, R2 ;  /* 0x000000021d1d7220 */ /* 0x000fe20000400000 */
[----:B------:R-:W-:Y:S01]  /*3aa0*/  F2FP.SATFINITE.E4M3.F32.PACK_AB_MERGE_C R49, RZ, R49, RZ ;  /* 0x00000031ff31723e */ /* 0x000fe200048070ff */
[----:B------:R-:W-:Y:S02]  /*3ab0*/  BSSY B1, `(.L_x_36) ;  /* 0x0000030000017945 */ /* 0x000fe40003800000 */
[----:B------:R-:W1:Y:S01]  /*3ac0*/  @!P1 LDC.64 R32, c[0x0][0x5c0] ;  /* 0x00017000ff209b82 */ /* 0x000e620000000a00 */
[----:B------:R-:W-:-:S07]  /*3ad0*/  F2FP.SATFINITE.E4M3.F32.PACK_AB_MERGE_C R29, RZ, R29, RZ ;  /* 0x0000001dff1d723e */ /* 0x000fce00048070ff */
[----:B------:R-:W2:Y:S01]  /*3ae0*/  @!P6 LDC.64 R34, c[0x0][0x5c0] ;  /* 0x00017000ff22eb82 */ /* 0x000ea20000000a00 */
[----:B0-----:R-:W-:-:S07]  /*3af0*/  @!P4 IADD3 R30, P2, P5, R6, UR10, R30 ;  /* 0x0000000a061ecc10 */ /* 0x001fce000fd5e01e */
[----:B------:R-:W0:Y:S01]  /*3b00*/  @!P0 LDC.64 R38, c[0x0][0x5c0] ;  /* 0x00017000ff268b82 */ /* 0x000e220000000a00 */
[----:B------:R-:W-:Y:S02]  /*3b10*/  @!P4 IADD3.X R31, R16, UR9, R31, P2, P5 ;  /* 0x00000009101fcc10 */ /* 0x000fe400097ea41f */
[----:B-1----:R-:W-:-:S04]  /*3b20*/  @!P1 IADD3 R32, P2, P5, R6, UR10, R32 ;  /* 0x0000000a06209c10 */ /* 0x002fc8000fd5e020 */
[----:B------:R-:W-:Y:S02]  /*3b30*/  @!P1 IADD3.X R33, R16, UR9, R33, P2, P5 ;  /* 0x0000000910219c10 */ /* 0x000fe400097ea421 */
[----:B--2---:R-:W-:-:S04]  /*3b40*/  @!P6 IADD3 R34, P2, P5, R6, R34, R14 ;  /* 0x000000220622e210 */ /* 0x004fc80007d5e00e */
[----:B------:R-:W-:Y:S02]  /*3b50*/  @!P6 IADD3.X R35, R16, R35, R19, P2, P5 ;  /* 0x000000231023e210 */ /* 0x000fe400017ea413 */
[----:B------:R-:W-:-:S04]  /*3b60*/  ISETP.GE.AND P2, PT, R22, 0x1, PT ;  /* 0x000000011600780c */ /* 0x000fc80003f46270 */
[C---:B------:R-:W-:Y:S02]  /*3b70*/  ISETP.LT.OR P5, PT, R20.reuse, 0x1, !P2 ;  /* 0x000000011400780c */ /* 0x040fe400057a1670 */
[----:B------:R-:W-:-:S11]  /*3b80*/  ISETP.LT.OR P2, PT, R20, 0x2, !P2 ;  /* 0x000000021400780c */ /* 0x000fd60005741670 */
[----:B------:R-:W1:Y:S02]  /*3b90*/  @!P5 LDC.64 R14, c[0x0][0x5c0] ;  /* 0x00017000ff0edb82 */ /* 0x000e640000000a00 */
[----:B-1----:R-:W-:-:S05]  /*3ba0*/  @!P5 IADD3 R14, P3, R6, R14, RZ ;  /* 0x0000000e060ed210 */ /* 0x002fca0007f7e0ff */
[----:B------:R-:W-:Y:S01]  /*3bb0*/  @!P5 IMAD.X R15, R16, 0x1, R15, P3 ;  /* 0x00000001100fd824 */ /* 0x000fe200018e060f */
[----:B------:R-:W-:Y:S02]  /*3bc0*/  ISETP.NE.AND P3, PT, R18, RZ, PT ;  /* 0x000000ff1200720c */ /* 0x000fe40003f65270 */
[----:B------:R-:W1:Y:S02]  /*3bd0*/  @!P2 LDC.64 R18, c[0x0][0x5c0] ;  /* 0x00017000ff12ab82 */ /* 0x000e640000000a00 */
[----:B------:R2:W-:Y:S01]  /*3be0*/  @!P5 STG.E.U8 desc[UR20][R14.64], R53 ;  /* 0x000000350e00d986 */ /* 0x0005e2000c101114 */
[----:B-1----:R-:W-:-:S05]  /*3bf0*/  @!P2 IADD3 R18, P5, R6, R18, RZ ;  /* 0x000000120612a210 */ /* 0x002fca0007fbe0ff */
[----:B------:R-:W-:Y:S01]  /*3c00*/  @!P2 IMAD.X R19, R16, 0x1, R19, P5 ;  /* 0x000000011013a824 */ /* 0x000fe200028e0613 */
[----:B------:R-:W-:-:S04]  /*3c10*/  ISETP.GE.AND P5, PT, R22, 0x101, PT ;  /* 0x000001011600780c */ /* 0x000fc80003fa6270 */
[----:B------:R1:W-:Y:S01]  /*3c20*/  @!P2 STG.E.U8 desc[UR20][R18.64+0x1], R27 ;  /* 0x0000011b1200a986 */ /* 0x0003e2000c101114 */
[C---:B------:R-:W-:Y:S02]  /*3c30*/  ISETP.LT.OR P2, PT, R20.reuse, 0x1, !P5 ;  /* 0x000000011400780c */ /* 0x040fe40006f41670 */
[----:B------:R-:W-:Y:S01]  /*3c40*/  ISETP.LT.OR P5, PT, R20, 0x2, !P5 ;  /* 0x000000021400780c */ /* 0x000fe20006fa1670 */
[----:B------:R3:W-:Y:S01]  /*3c50*/  @!P4 STG.E.U8 desc[UR20][R30.64], R51 ;  /* 0x000000331e00c986 */ /* 0x0007e2000c101114 */
[----:B--2---:R-:W-:-:S03]  /*3c60*/  @!P0 LEA R15, P4, R4, R6, 0x7 ;  /* 0x00000006040f8211 */ /* 0x004fc600078838ff */
[----:B------:R3:W-:Y:S01]  /*3c70*/  @!P1 STG.E.U8 desc[UR20][R32.64+0x1], R37 ;  /* 0x0000012520009986 */ /* 0x0007e2000c101114 */
[----:B------:R-:W-:-:S03]  /*3c80*/  ISETP.GE.AND P1, PT, R22, 0x89, PT ;  /* 0x000000891600780c */ /* 0x000fc60003f26270 */
[----:B------:R3:W-:Y:S01]  /*3c90*/  @!P6 STG.E.U8 desc[UR20][R34.64], R49 ;  /* 0x000000312200e986 */ /* 0x0007e2000c101114 */
[----:B0-----:R-:W-:Y:S01]  /*3ca0*/  @!P0 IADD3 R14, P6, R15, R38, RZ ;  /* 0x000000260f0e8210 */ /* 0x001fe20007fde0ff */
[----:B------:R-:W0:Y:S01]  /*3cb0*/  @!P2 LDC.64 R40, c[0x0][0x5c0] ;  /* 0x00017000ff28ab82 */ /* 0x000e220000000a00 */
[----:B-1----:R-:W-:Y:S02]  /*3cc0*/  @!P0 LEA.HI.X R18, R4, R16, R5, 0x7, P4 ;  /* 0x0000001004128211 */ /* 0x002fe400020f3c05 */
[----:B------:R-:W-:Y:S02]  /*3cd0*/  F2FP.SATFINITE.E4M3.F32.PACK_AB_MERGE_C R19, RZ, R48, RZ ;  /* 0x00000030ff13723e */ /* 0x000fe400048070ff */
[----:B------:R-:W-:Y:S01]  /*3ce0*/  ISETP.LT.OR P4, PT, R20, 0x1, !P1 ;  /* 0x000000011400780c */ /* 0x000fe20004f81670 */
[----:B------:R-:W-:Y:S02]  /*3cf0*/  @!P0 IMAD.X R15, R18, 0x1, R39, P6 ;  /* 0x00000001120f8824 */ /* 0x000fe400030e0627 */
[----:B------:R-:W1:Y:S03]  /*3d00*/  @!P5 LDC.64 R42, c[0x0][0x5c0] ;  /* 0x00017000ff2adb82 */ /* 0x000e660000000a00 */
[----:B------:R3:W-:Y:S07]  /*3d10*/  @!P0 STG.E.U8 desc[UR20][R14.64+0x1], R19 ;  /* 0x000001130e008986 */ /* 0x0007ee000c101114 */
[----:B------:R-:W-:Y:S05]  /*3d20*/  @P4 BRA `(.L_x_37) ;  /* 0x0000000000204947 */ /* 0x000fea0003800000 */
[----:B---3--:R-:W-:Y:S01]  /*3d30*/  IADD3 R15, P0, R6, UR10, RZ ;  /* 0x0000000a060f7c10 */ /* 0x008fe2000ff1e0ff */
[----:B------:R-:W-:-:S03]  /*3d40*/  ULDC.64 UR6, c[0x0][0x5c0] ;  /* 0x0001700000067ab9 */ /* 0x000fc60000000a00 */
[----:B------:R-:W-:Y:S02]  /*3d50*/  LEA R14, P4, R4, R15, 0x7 ;  /* 0x0000000f040e7211 */ /* 0x000fe400078838ff */
[----:B------:R-:W-:Y:S02]  /*3d60*/  IADD3.X R15, R16, UR9, RZ, P0, !PT ;  /* 0x00000009100f7c10 */ /* 0x000fe400087fe4ff */
[----:B------:R-:W-:Y:S02]  /*3d70*/  IADD3 R14, P0, R14, UR6, RZ ;  /* 0x000000060e0e7c10 */ /* 0x000fe4000ff1e0ff */
[----:B------:R-:W-:-:S04]  /*3d80*/  LEA.HI.X R15, R4, R15, R5, 0x7, P4 ;  /* 0x0000000f040f7211 */ /* 0x000fc800020f3c05 */
[----:B------:R-:W-:-:S05]  /*3d90*/  IADD3.X R15, R15, UR7, RZ, P0, !PT ;  /* 0x000000070f0f7c10 */ /* 0x000fca00087fe4ff */
[----:B------:R2:W-:Y:S02]  /*3da0*/  STG.E.U8 desc[UR20][R14.64], R29 ;  /* 0x0000001d0e007986 */ /* 0x0005e4000c101114 */
.L_x_37:
[----:B------:R-:W-:Y:S05]  /*3db0*/  BSYNC B1 ;  /* 0x0000000000017941 */ /* 0x000fea0003800000 */
.L_x_36:
[----:B------:R-:W-:Y:S01]  /*3dc0*/  ISETP.LT.OR P1, PT, R20, 0x2, !P1 ;  /* 0x000000021400780c */ /* 0x000fe20004f21670 */
[----:B------:R-:W-:Y:S01]  /*3dd0*/  FMUL R26, R26, R2 ;  /* 0x000000021a1a7220 */ /* 0x000fe20000400000 */
[----:B------:R-:W-:Y:S01]  /*3de0*/  BSSY B1, `(.L_x_38) ;  /* 0x000000c000017945 */ /* 0x000fe20003800000 */
[----:B------:R-:W-:-:S03]  /*3df0*/  ISETP.GE.AND P0, PT, R22, 0x181, PT ;  /* 0x000001811600780c */ /* 0x000fc60003f06270 */
[----:B---3--:R-:W-:-:S07]  /*3e00*/  F2FP.SATFINITE.E4M3.F32.PACK_AB_MERGE_C R19, RZ, R26, RZ ;  /* 0x0000001aff13723e */ /* 0x008fce00048070ff */
[----:B------:R-:W-:Y:S05]  /*3e10*/  @P1 BRA `(.L_x_39) ;  /* 0x0000000000201947 */ /* 0x000fea0003800000 */
[----:B--2---:R-:W-:Y:S01]  /*3e20*/  IADD3 R15, P1, R6, UR10, RZ ;  /* 0x0000000a060f7c10 */ /* 0x004fe2000ff3e0ff */
[----:B------:R-:W-:-:S03]  /*3e30*/  ULDC.64 UR6, c[0x0][0x5c0] ;  /* 0x0001700000067ab9 */ /* 0x000fc60000000a00 */
[----:B------:R-:W-:Y:S02]  /*3e40*/  LEA R14, P4, R4, R15, 0x7 ;  /* 0x0000000f040e7211 */ /* 0x000fe400078838ff */
[----:B------:R-:W-:Y:S02]  /*3e50*/  IADD3.X R15, R16, UR9, RZ, P1, !PT ;  /* 0x00000009100f7c10 */ /* 0x000fe40008ffe4ff */
[----:B------:R-:W-:Y:S02]  /*3e60*/  IADD3 R14, P1, R14, UR6, RZ ;  /* 0x000000060e0e7c10 */ /* 0x000fe4000ff3e0ff */
[----:B------:R-:W-:-:S04]  /*3e70*/  LEA.HI.X R15, R4, R15, R5, 0x7, P4 ;  /* 0x0000000f040f7211 */ /* 0x000fc800020f3c05 */
[----:B------:R-:W-:-:S05]  /*3e80*/  IADD3.X R15, R15, UR7, RZ, P1, !PT ;  /* 0x000000070f0f7c10 */ /* 0x000fca0008ffe4ff */
[----:B------:R3:W-:Y:S02]  /*3e90*/  STG.E.U8 desc[UR20][R14.64+0x1], R19 ;  /* 0x000001130e007986 */ /* 0x0007e4000c101114 */
.L_x_39:
[----:B------:R-:W-:Y:S05]  /*3ea0*/  BSYNC B1 ;  /* 0x0000000000017941 */ /* 0x000fea0003800000 */
.L_x_38:
[----:B---3--:R-:W-:Y:S02]  /*3eb0*/  IMAD.SHL.U32 R19, R5, 0x100, RZ ;  /* 0x0000010005137824 */ /* 0x008fe400078e00ff */
[----:B------:R-:W-:Y:S01]  /*3ec0*/  FMUL R25, R25, R2 ;  /* 0x0000000219197220 */ /* 0x000fe20000400000 */
[----:B--2---:R-:W-:Y:S01]  /*3ed0*/  IMAD.WIDE.U32 R14, R4, 0x100, RZ ;  /* 0x00000100040e7825 */ /* 0x004fe200078e00ff */
[----:B------:R-:W-:-:S03]  /*3ee0*/  ISETP.LT.OR P4, PT, R20, 0x1, !P0 ;  /* 0x000000011400780c */ /* 0x000fc60004781670 */
[----:B------:R-:W-:Y:S01]  /*3ef0*/  FMUL R24, R24, R2 ;  /* 0x0000000218187220 */ /* 0x000fe20000400000 */
[----:B------:R-:W-:Y:S01]  /*3f00*/  ISETP.LT.OR P0, PT, R20, 0x2, !P0 ;  /* 0x000000021400780c */ /* 0x000fe20004701670 */
[----:B------:R-:W-:Y:S01]  /*3f10*/  IMAD.IADD R19, R15, 0x1, R19 ;  /* 0x000000010f137824 */ /* 0x000fe200078e0213 */
[----:B0-----:R-:W-:Y:S01]  /*3f20*/  @!P2 IADD3 R14, P1, P6, R6, R40, R14 ;  /* 0x00000028060ea210 */ /* 0x001fe20007e3e00e */
[----:B------:R-:W-:Y:S01]  /*3f30*/  FMUL R23, R23, R2 ;  /* 0x0000000217177220 */ /* 0x000fe20000400000 */
[----:B------:R-:W-:Y:S01]  /*3f40*/  F2FP.SATFINITE.E4M3.F32.PACK_AB_MERGE_C R25, RZ, R25, RZ ;  /* 0x00000019ff19723e */ /* 0x000fe200048070ff */
[----:B------:R-:W-:Y:S01]  /*3f50*/  BSSY B1, `(.L_x_40) ;  /* 0x0000017000017945 */ /* 0x000fe20003800000 */
[----:B------:R-:W-:Y:S02]  /*3f60*/  @!P2 IADD3.X R15, R16, R41, R19, P1, P6 ;  /* 0x00000029100fa210 */ /* 0x000fe40000fec413 */
[C---:B------:R-:W-:Y:S02]  /*3f70*/  @!P5 LEA R19, P6, R4.reuse, R6, 0x8 ;  /* 0x000000060413d211 */ /* 0x040fe400078c40ff */
[----:B------:R-:W-:Y:S01]  /*3f80*/  F2FP.SATFINITE.E4M3.F32.PACK_AB_MERGE_C R27, RZ, R24, RZ ;  /* 0x00000018ff1b723e */ /* 0x000fe200048070ff */
[----:B------:R0:W-:Y:S01]  /*3f90*/  @!P2 STG.E.U8 desc[UR20][R14.64], R25 ;  /* 0x000000190e00a986 */ /* 0x0001e2000c101114 */
[----:B-1----:R-:W-:Y:S01]  /*3fa0*/  @!P5 IADD3 R18, P2, R19, R42, RZ ;  /* 0x0000002a1312d210 */ /* 0x002fe20007f5e0ff */
[----:B------:R-:W1:Y:S01]  /*3fb0*/  @!P4 LDC.64 R30, c[0x0][0x5c0] ;  /* 0x00017000ff1ecb82 */ /* 0x000e620000000a00 */
[----:B------:R-:W-:-:S02]  /*3fc0*/  @!P5 LEA.HI.X R26, R4, R16, R5, 0x8, P6 ;  /* 0x00000010041ad211 */ /* 0x000fc400030f4405 */
[----:B------:R-:W-:Y:S02]  /*3fd0*/  ISETP.GE.AND P1, PT, R22, 0x109, PT ;  /* 0x000001091600780c */ /* 0x000fe40003f26270 */
[----:B------:R-:W-:Y:S01]  /*3fe0*/  F2FP.SATFINITE.E4M3.F32.PACK_AB_MERGE_C R23, RZ, R23, RZ ;  /* 0x00000017ff17723e */ /* 0x000fe200048070ff */
[----:B------:R-:W-:Y:S01]  /*3ff0*/  @!P5 IMAD.X R19, R26, 0x1, R43, P2 ;  /* 0x000000011a13d824 */ /* 0x000fe200010e062b */
[----:B------:R-:W-:Y:S01]  /*4000*/  ISETP.LT.OR P6, PT, R20, 0x1, !P1 ;  /* 0x000000011400780c */ /* 0x000fe20004fc1670 */
[----:B------:R-:W2:Y:S03]  /*4010*/  @!P0 LDC.64 R32, c[0x0][0x5c0] ;  /* 0x00017000ff208b82 */ /* 0x000ea60000000a00 */
[----:B------:R0:W-:Y:S09]  /*4020*/  @!P5 STG.E.U8 desc[UR20][R18.64+0x1], R27 ;  /* 0x0000011b1200d986 */ /* 0x0001f2000c101114 */
[----:B------:R-:W-:Y:S05]  /*4030*/  @P6 BRA `(.L_x_41) ;  /* 0x0000000000206947 */ /* 0x000fea0003800000 */
[----:B0-----:R-:W-:Y:S01]  /*4040*/  IADD3 R15, P2, R6, UR10, RZ ;  /* 0x0000000a060f7c10 */ /* 0x001fe2000ff5e0ff */
[----:B------:R-:W-:-:S03]  /*4050*/  ULDC.64 UR6, c[0x0][0x5c0] ;  /* 0x0001700000067ab9 */ /* 0x000fc60000000a00 */
[----:B------:R-:W-:Y:S02]  /*4060*/  LEA R14, P5, R4, R15, 0x8 ;  /* 0x0000000f040e7211 */ /* 0x000fe400078a40ff */
[----:B------:R-:W-:Y:S02]  /*4070*/  IADD3.X R15, R16, UR9, RZ, P2, !PT ;  /* 0x00000009100f7c10 */ /* 0x000fe400097fe4ff */
[----:B------:R-:W-:Y:S02]  /*4080*/  IADD3 R14, P2, R14, UR6, RZ ;  /* 0x000000060e0e7c10 */ /* 0x000fe4000ff5e0ff */
[----:B------:R-:W-:-:S04]  /*4090*/  LEA.HI.X R15, R4, R15, R5, 0x8, P5 ;  /* 0x0000000f040f7211 */ /* 0x000fc800028f4405 */
[----:B------:R-:W-:-:S05]  /*40a0*/  IADD3.X R15, R15, UR7, RZ, P2, !PT ;  /* 0x000000070f0f7c10 */ /* 0x000fca00097fe4ff */
[----:B------:R3:W-:Y:S02]  /*40b0*/  STG.E.U8 desc[UR20][R14.64], R23 ;  /* 0x000000170e007986 */ /* 0x0007e4000c101114 */
.L_x_41:
[----:B------:R-:W-:Y:S05]  /*40c0*/  BSYNC B1 ;  /* 0x0000000000017941 */ /* 0x000fea0003800000 */
.L_x_40:
[----:B------:R-:W-:Y:S01]  /*40d0*/  ISETP.LT.OR P1, PT, R20, 0x2, !P1 ;  /* 0x000000021400780c */ /* 0x000fe20004f21670 */
[----:B0--3--:R-:W-:Y:S01]  /*40e0*/  @!P4 IMAD.MOV.U32 R14, RZ, RZ, R6 ;  /* 0x000000ffff0ec224 */ /* 0x009fe200078e0006 */
[----:B------:R-:W-:Y:S01]  /*40f0*/  ISETP.GE.AND P2, PT, R22, 0x189, PT ;  /* 0x000001891600780c */ /* 0x000fe20003f46270 */
[----:B------:R-:W-:Y:S02]  /*4100*/  @!P4 IMAD.MOV.U32 R15, RZ, RZ, R16 ;  /* 0x000000ffff0fc224 */ /* 0x000fe400078e0010 */
[-C--:B------:R-:W-:Y:S01]  /*4110*/  FMUL R21, R21, R2.reuse ;  /* 0x0000000215157220 */ /* 0x080fe20000400000 */
[----:B------:R-:W-:Y:S02]  /*4120*/  @!P0 IMAD.MOV.U32 R18, RZ, RZ, R6 ;  /* 0x000000ffff128224 */ /* 0x000fe400078e0006 */
[-C--:B------:R-:W-:Y:S01]  /*4130*/  FMUL R13, R13, R2.reuse ;  /* 0x000000020d0d7220 */ /* 0x080fe20000400000 */
[----:B------:R-:W-:Y:S02]  /*4140*/  @!P0 IMAD.MOV.U32 R19, RZ, RZ, R16 ;  /* 0x000000ffff138224 */ /* 0x000fe400078e0010 */
[----:B------:R-:W-:Y:S01]  /*4150*/  FMUL R17, R17, R2 ;  /* 0x0000000211117220 */ /* 0x000fe20000400000 */
[----:B------:R-:W-:Y:S01]  /*4160*/  @!P4 IMAD.WIDE.U32 R14, R4, 0x180, R14 ;  /* 0x00000180040ec825 */ /* 0x000fe200078e000e */
[----:B------:R-:W-:Y:S01]  /*4170*/  BSSY B1, `(.L_x_42) ;  /* 0x0000014000017945 */ /* 0x000fe20003800000 */
[----:B------:R-:W-:-:S02]  /*4180*/  F2FP.SATFINITE.E4M3.F32.PACK_AB_MERGE_C R21, RZ, R21, RZ ;  /* 0x00000015ff15723e */ /* 0x000fc400048070ff */
[----:B------:R-:W-:Y:S01]  /*4190*/  @!P0 IMAD.WIDE.U32 R22, R4, 0x180, R18 ;  /* 0x0000018004168825 */ /* 0x000fe200078e0012 */
[----:B-1----:R-:W-:Y:S02]  /*41a0*/  @!P4 IADD3 R18, P5, R14, R30, RZ ;  /* 0x0000001e0e12c210 */ /* 0x002fe40007fbe0ff */
[----:B------:R-:W-:Y:S01]  /*41b0*/  F2FP.SATFINITE.E4M3.F32.PACK_AB_MERGE_C R25, RZ, R13, RZ ;  /* 0x0000000dff19723e */ /* 0x000fe200048070ff */
[C---:B------:R-:W-:Y:S01]  /*41c0*/  @!P4 IMAD R19, R5.reuse, 0x180, RZ ;  /* 0x000001800513c824 */ /* 0x040fe200078e02ff */
[----:B--2---:R-:W-:Y:S01]  /*41d0*/  @!P0 IADD3 R22, P6, R22, R32, RZ ;  /* 0x0000002016168210 */ /* 0x004fe20007fde0ff */
[----:B------:R-:W-:Y:S01]  /*41e0*/  @!P0 IMAD R24, R5, 0x180, RZ ;  /* 0x0000018005188824 */ /* 0x000fe200078e02ff */
[----:B------:R-:W-:Y:S02]  /*41f0*/  F2FP.SATFINITE.E4M3.F32.PACK_AB_MERGE_C R17, RZ, R17, RZ ;  /* 0x00000011ff11723e */ /* 0x000fe400048070ff */
[----:B------:R-:W-:Y:S02]  /*4200*/  @!P4 IADD3.X R19, R31, R15, R19, P5, !PT ;  /* 0x0000000f1f13c210 */ /* 0x000fe40002ffe413 */
[----:B------:R-:W-:Y:S01]  /*4210*/  @!P0 IADD3.X R23, R33, R23, R24, P6, !PT ;  /* 0x0000001721178210 */ /* 0x000fe200037fe418 */
[----:B------:R-:W-:Y:S06]  /*4220*/  @P1 BRA `(.L_x_43) ;  /* 0x0000000000201947 */ /* 0x000fec0003800000 */
[----:B------:R-:W-:Y:S01]  /*4230*/  IADD3 R13, P1, R6, UR10, RZ ;  /* 0x0000000a060d7c10 */ /* 0x000fe2000ff3e0ff */
[----:B------:R-:W-:-:S03]  /*4240*/  ULDC.64 UR6, c[0x0][0x5c0] ;  /* 0x0001700000067ab9 */ /* 0x000fc60000000a00 */
[----:B------:R-:W-:Y:S02]  /*4250*/  LEA R14, P5, R4, R13, 0x8 ;  /* 0x0000000d040e7211 */ /* 0x000fe400078a40ff */
[----:B------:R-:W-:Y:S02]  /*4260*/  IADD3.X R13, R16, UR9, RZ, P1, !PT ;  /* 0x00000009100d7c10 */ /* 0x000fe40008ffe4ff */
[----:B------:R-:W-:Y:S02]  /*4270*/  IADD3 R14, P1, R14, UR6, RZ ;  /* 0x000000060e0e7c10 */ /* 0x000fe4000ff3e0ff */
[----:B------:R-:W-:-:S04]  /*4280*/  LEA.HI.X R13, R4, R13, R5, 0x8, P5 ;  /* 0x0000000d040d7211 */ /* 0x000fc800028f4405 */
[----:B------:R-:W-:-:S05]  /*4290*/  IADD3.X R15, R13, UR7, RZ, P1, !PT ;  /* 0x000000070d0f7c10 */ /* 0x000fca0008ffe4ff */
[----:B------:R0:W-:Y:S02]  /*42a0*/  STG.E.U8 desc[UR20][R14.64+0x1], R17 ;  /* 0x000001110e007986 */ /* 0x0001e4000c101114 */
.L_x_43:
[----:B------:R-:W-:Y:S05]  /*42b0*/  BSYNC B1 ;  /* 0x0000000000017941 */ /* 0x000fea0003800000 */
.L_x_42:
[----:B------:R1:W-:Y:S01]  /*42c0*/  @!P4 STG.E.U8 desc[UR20][R18.64], R21 ;  /* 0x000000151200c986 */ /* 0x0003e2000c101114 */
[-C--:B------:R-:W-:Y:S01]  /*42d0*/  FMUL R11, R11, R2.reuse ;  /* 0x000000020b0b7220 */ /* 0x080fe20000400000 */
[----:B------:R-:W-:Y:S01]  /*42e0*/  BSSY B1, `(.L_x_44) ;  /* 0x000000f000017945 */ /* 0x000fe20003800000 */
[----:B------:R-:W-:Y:S01]  /*42f0*/  FMUL R13, R10, R2 ;  /* 0x000000020a0d7220 */ /* 0x000fe20000400000 */
[----:B------:R1:W-:Y:S01]  /*4300*/  @!P0 STG.E.U8 desc[UR20][R22.64+0x1], R25 ;  /* 0x0000011916008986 */ /* 0x0003e2000c101114 */
[C---:B------:R-:W-:Y:S02]  /*4310*/  ISETP.LT.OR P0, PT, R20.reuse, 0x1, !P2 ;  /* 0x000000011400780c */ /* 0x040fe40005701670 */
[----:B------:R-:W-:Y:S02]  /*4320*/  ISETP.LT.OR P2, PT, R20, 0x2, !P2 ;  /* 0x000000021400780c */ /* 0x000fe40005741670 */
[----:B0-----:R-:W-:-:S09]  /*4330*/  F2FP.SATFINITE.E4M3.F32.PACK_AB_MERGE_C R15, RZ, R11, RZ ;  /* 0x0000000bff0f723e */ /* 0x001fd200048070ff */
[----:B-1----:R-:W-:Y:S05]  /*4340*/  @P0 BRA `(.L_x_45) ;  /* 0x0000000000200947 */ /* 0x002fea0003800000 */
[----:B------:R-:W-:Y:S01]  /*4350*/  IADD3 R10, P0, R6, UR10, RZ ;  /* 0x0000000a060a7c10 */ /* 0x000fe2000ff1e0ff */
[----:B------:R-:W-:Y:S01]  /*4360*/  ULDC.64 UR6, c[0x0][0x5c0] ;  /* 0x0001700000067ab9 */ /* 0x000fe20000000a00 */
[----:B------:R-:W-:Y:S02]  /*4370*/  IMAD R17, R5, 0x180, RZ ;  /* 0x0000018005117824 */ /* 0x000fe400078e02ff */
[----:B------:R-:W-:-:S03]  /*4380*/  IADD3.X R11, R16, UR9, RZ, P0, !PT ;  /* 0x00000009100b7c10 */ /* 0x000fc600087fe4ff */
[----:B------:R-:W-:-:S03]  /*4390*/  IMAD.WIDE.U32 R10, R4, 0x180, R10 ;  /* 0x00000180040a7825 */ /* 0x000fc600078e000a */
[----:B------:R-:W-:-:S04]  /*43a0*/  IADD3 R10, P0, R10, UR6, RZ ;  /* 0x000000060a0a7c10 */ /* 0x000fc8000ff1e0ff */
[----:B------:R-:W-:-:S05]  /*43b0*/  IADD3.X R11, R17, UR7, R11, P0, !PT ;  /* 0x00000007110b7c10 */ /* 0x000fca00087fe40b */
[----:B------:R0:W-:Y:S04]  /*43c0*/  STG.E.U8 desc[UR20][R10.64], R15 ;  /* 0x0000000f0a007986 */ /* 0x0001e8000c101114 */
.L_x_45:
[----:B------:R-:W-:Y:S05]  /*43d0*/  BSYNC B1 ;  /* 0x0000000000017941 */ /* 0x000fea0003800000 */
.L_x_44:
[----:B------:R-:W-:Y:S01]  /*43e0*/  F2FP.SATFINITE.E4M3.F32.PACK_AB_MERGE_C R13, RZ, R13, RZ ;  /* 0x0000000dff0d723e */ /* 0x000fe200048070ff */
[----:B------:R-:W-:Y:S06]  /*43f0*/  @P2 BRA `(.L_x_35) ;  /* 0x0000000000202947 */ /* 0x000fec0003800000 */
        /* <DEDUP_REMOVED lines=8> */
.L_x_35:
[----:B------:R-:W-:Y:S05]  /*4480*/  BSYNC B0 ;  /* 0x0000000000007941 */ /* 0x000fea0003800000 */
.L_x_31:
[----:B------:R-:W-:Y:S01]  /*4490*/  ULDC UR6, c[0x0][0xc] ;  /* 0x0000030000067ab9 */ /* 0x000fe20000000800 */
[----:B------:R-:W-:Y:S01]  /*44a0*/  ULDC UR7, c[0x0][0x10] ;  /* 0x0000040000077ab9 */ /* 0x000fe20000000800 */
[----:B-12---:R-:W1:Y:S01]  /*44b0*/  LDC R5, c[0x0][0x14] ;  /* 0x00000500ff057b82 */ /* 0x006e620000000800 */
[----:B------:R-:W-:Y:S01]  /*44c0*/  UIMAD.WIDE.U32 UR6, UR6, UR7, URZ ;  /* 0x00000007060672a5 */ /* 0x000fe2000f8e003f */
[----:B------:R-:W-:Y:S01]  /*44d0*/  PRMT R4, RZ, 0x7610, R4 ;  /* 0x00007610ff047816 */ /* 0x000fe20000000004 */
[----:B------:R-:W-:Y:S02]  /*44e0*/  IMAD.MOV.U32 R7, RZ, RZ, -0x1 ;  /* 0xffffffffff077424 */ /* 0x000fe400078e00ff */
[----:B------:R-:W-:Y:S02]  /*44f0*/  IMAD.MOV.U32 R31, RZ, RZ, -0x1 ;  /* 0xffffffffff1f7424 */ /* 0x000fe400078e00ff */
[----:B-1----:R-:W-:-:S04]  /*4500*/  IMAD.WIDE.U32 R8, R5, UR6, R8 ;  /* 0x0000000605087c25 */ /* 0x002fc8000f8e0008 */
[----:B------:R-:W-:Y:S01]  /*4510*/  IMAD R5, R5, UR7, RZ ;  /* 0x0000000705057c24 */ /* 0x000fe2000f8e02ff */
[----:B------:R-:W-:Y:S02]  /*4520*/  ULDC.64 UR6, c[0x0][0x650] ;  /* 0x0001940000067ab9 */ /* 0x000fe40000000a00 */
[----:B------:R-:W-:Y:S01]  /*4530*/  ISETP.GE.U32.AND P0, PT, R8, UR6, PT ;  /* 0x0000000608007c0c */ /* 0x000fe2000bf06070 */
[----:B------:R-:W-:-:S05]  /*4540*/  IMAD.IADD R9, R9, 0x1, R5 ;  /* 0x0000000109097824 */ /* 0x000fca00078e0205 */
[----:B------:R-:W-:-:S13]  /*4550*/  ISETP.GE.U32.AND.EX P0, PT, R9, UR7, PT, P0 ;  /* 0x0000000709007c0c */ /* 0x000fda000bf06100 */
[----:B------:R-:W-:Y:S05]  /*4560*/  @P0 BRA `(.L_x_46) ;  /* 0x0000000400600947 */ /* 0x000fea0003800000 */
[----:B------:R-:W1:Y:S01]  /*4570*/  S2R R18, SR_CTAID.X ;  /* 0x0000000000127919 */ /* 0x000e620000002500 */
[----:B0-----:R-:W0:Y:S01]  /*4580*/  LDC.64 R12, c[0x0][0x628] ;  /* 0x00018a00ff0c7b82 */ /* 0x001e220000000a00 */
[----:B------:R-:W-:Y:S01]  /*4590*/  ULDC UR6, c[0x0][0x150] ;  /* 0x0000540000067ab9 */ /* 0x000fe20000000800 */
[----:B------:R-:W-:Y:S01]  /*45a0*/  IMAD.MOV.U32 R10, RZ, RZ, R8 ;  /* 0x000000ffff0a7224 */ /* 0x000fe200078e0008 */
[----:B------:R-:W2:Y:S01]  /*45b0*/  S2R R20, SR_CTAID.Y ;  /* 0x0000000000147919 */ /* 0x000ea20000002600 */
[----:B-----5:R-:W-:-:S04]  /*45c0*/  IMAD.MOV.U32 R11, RZ, RZ, R9 ;  /* 0x000000ffff0b7224 */ /* 0x020fc800078e0009 */
[----:B------:R-:W4:Y:S08]  /*45d0*/  LDC R21, c[0x0][0x144] ;  /* 0x00005100ff157b82 */ /* 0x000f300000000800 */
[----:B------:R-:W2:Y:S08]  /*45e0*/  LDC R14, c[0x0][0x630] ;  /* 0x00018c00ff0e7b82 */ /* 0x000eb00000000800 */
[----:B------:R-:W2:Y:S01]  /*45f0*/  LDC.64 R16, c[0x0][0x620] ;  /* 0x00018800ff107b82 */ /* 0x000ea20000000a00 */
[----:B0-----:R-:W-:-:S04]  /*4600*/  ISETP.NE.U32.AND P0, PT, R12, RZ, PT ;  /* 0x000000ff0c00720c */ /* 0x001fc80003f05070 */
[----:B------:R-:W-:Y:S02]  /*4610*/  ISETP.NE.AND.EX P0, PT, R13, RZ, PT, P0 ;  /* 0x000000ff0d00720c */ /* 0x000fe40003f05300 */
[----:B-1----:R-:W-:-:S05]  /*4620*/  I2FP.F32.U32 R4, R18 ;  /* 0x0000001200047245 */ /* 0x002fca0000201000 */
[----:B------:R-:W-:-:S04]  /*4630*/  FMUL R4, R4, UR6 ;  /* 0x0000000604047c20 */ /* 0x000fc80008400000 */
[----:B------:R0:W1:Y:S02]  /*4640*/  F2I.U32.TRUNC.NTZ R19, R4 ;  /* 0x0000000400137305 */ /* 0x000064000020f000 */
[----:B----4-:R-:W-:Y:S05]  /*4650*/  @!P0 BRA `(.L_x_47) ;  /* 0x0000000000288947 */ /* 0x010fea0003800000 */
[----:B------:R-:W4:Y:S02]  /*4660*/  LDC R5, c[0x0][0x634] ;  /* 0x00018d00ff057b82 */ /* 0x000f240000000800 */
[----:B----4-:R-:W-:-:S05]  /*4670*/  IADD3 R11, P0, R8, R5, RZ ;  /* 0x00000005080b7210 */ /* 0x010fca0007f1e0ff */
[----:B------:R-:W-:-:S04]  /*4680*/  IMAD.X R15, RZ, RZ, R9, P0 ;  /* 0x000000ffff0f7224 */ /* 0x000fc800000e0609 */
[----:B0-----:R-:W-:-:S04]  /*4690*/  IMAD.WIDE.U32 R4, R15, R12, RZ ;  /* 0x0000000c0f047225 */ /* 0x001fc800078e00ff */
[----:B------:R-:W-:-:S04]  /*46a0*/  IMAD.WIDE.U32 R6, P0, R11, R13, R4 ;  /* 0x0000000d0b067225 */ /* 0x000fc80007800004 */
[----:B------:R-:W-:-:S04]  /*46b0*/  IMAD.WIDE.U32 R4, R11, R12, RZ ;  /* 0x0000000c0b047225 */ /* 0x000fc800078e00ff */
[----:B------:R-:W-:Y:S01]  /*46c0*/  IMAD.X R11, RZ, RZ, RZ, P0 ;  /* 0x000000ffff0b7224 */ /* 0x000fe200000e06ff */
[----:B------:R-:W-:Y:S01]  /*46d0*/  IADD3 RZ, P0, R5, R6, RZ ;  /* 0x0000000605ff7210 */ /* 0x000fe20007f1e0ff */
[----:B------:R-:W-:-:S04]  /*46e0*/  IMAD.MOV.U32 R10, RZ, RZ, R7 ;  /* 0x000000ffff0a7224 */ /* 0x000fc800078e0007 */
[----:B------:R-:W-:-:S08]  /*46f0*/  IMAD.WIDE.U32.X R10, R15, R13, R10, P0 ;  /* 0x0000000d0f0a7225 */ /* 0x000fd000000e040a */
.L_x_47:
[----:B------:R-:W4:Y:S01]  /*4700*/  LDC.64 R26, c[0x0][0x640] ;  /* 0x00019000ff1a7b82 */ /* 0x000f220000000a00 */
[-C--:B--2---:R-:W-:Y:S01]  /*4710*/  SHF.R.U64 R31, R10, R14.reuse, R11 ;  /* 0x0000000e0a1f7219 */ /* 0x084fe2000000120b */
[----:B-1----:R-:W-:Y:S01]  /*4720*/  IMAD.MOV R19, RZ, RZ, -R19 ;  /* 0x000000ffff137224 */ /* 0x002fe200078e0a13 */
[----:B0-----:R-:W-:Y:S01]  /*4730*/  SHF.R.U32.HI R4, RZ, R14, R11 ;  /* 0x0000000eff047219 */ /* 0x001fe2000001160b */
[----:B------:R-:W-:Y:S01]  /*4740*/  ULDC UR6, c[0x0][0x154] ;  /* 0x0000550000067ab9 */ /* 0x000fe20000000800 */
[----:B------:R-:W-:Y:S01]  /*4750*/  IADD3 R7, P0, RZ, -R31, RZ ;  /* 0x8000001fff077210 */ /* 0x000fe20007f1e0ff */
[----:B------:R-:W-:Y:S02]  /*4760*/  IMAD R19, R21, R19, R18 ;  /* 0x0000001315137224 */ /* 0x000fe400078e0212 */
[----:B------:R-:W0:Y:S01]  /*4770*/  LDC R10, c[0x0][0x618] ;  /* 0x00018600ff0a7b82 */ /* 0x000e220000000800 */
[----:B------:R-:W-:Y:S02]  /*4780*/  IMAD.MOV.U32 R11, RZ, RZ, 0x1 ;  /* 0x00000001ff0b7424 */ /* 0x000fe400078e00ff */
[----:B------:R-:W-:-:S04]  /*4790*/  IMAD.X R5, RZ, RZ, ~R4, P0 ;  /* 0x000000ffff057224 */ /* 0x000fc800000e0e04 */
[-C--:B------:R-:W-:Y:S01]  /*47a0*/  IMAD R6, R5, R16.reuse, RZ ;  /* 0x0000001005067224 */ /* 0x080fe200078e02ff */
[----:B------:R-:W1:Y:S01]  /*47b0*/  LDC R22, c[0x0][0x608] ;  /* 0x00018200ff167b82 */ /* 0x000e620000000800 */
[----:B------:R-:W-:-:S04]  /*47c0*/  IMAD.WIDE.U32 R4, R7, R16, R8 ;  /* 0x0000001007047225 */ /* 0x000fc800078e0008 */
[----:B------:R-:W-:Y:S01]  /*47d0*/  IMAD R7, R7, R17, R6 ;  /* 0x0000001107077224 */ /* 0x000fe200078e0206 */
[----:B------:R-:W-:Y:S02]  /*47e0*/  I2FP.F32.U32 R6, R20 ;  /* 0x0000001400067245 */ /* 0x000fe40000201000 */
[----:B------:R-:W2:Y:S01]  /*47f0*/  LDC R24, c[0x0][0x658] ;  /* 0x00019600ff187b82 */ /* 0x000ea20000000800 */
[----:B------:R-:W-:Y:S01]  /*4800*/  IMAD.IADD R5, R5, 0x1, R7 ;  /* 0x0000000105057824 */ /* 0x000fe200078e0207 */
[----:B----4-:R-:W-:Y:S01]  /*4810*/  ISETP.NE.U32.AND P0, PT, R26, RZ, PT ;  /* 0x000000ff1a00720c */ /* 0x010fe20003f05070 */
[----:B------:R-:W-:Y:S01]  /*4820*/  FMUL R6, R6, UR6 ;  /* 0x0000000606067c20 */ /* 0x000fe20008400000 */
[----:B------:R-:W-:Y:S02]  /*4830*/  IMAD.MOV.U32 R7, RZ, RZ, -0x1 ;  /* 0xffffffffff077424 */ /* 0x000fe400078e00ff */
[----:B------:R-:W-:Y:S01]  /*4840*/  ISETP.NE.AND.EX P0, PT, R27, RZ, PT, P0 ;  /* 0x000000ff1b00720c */ /* 0x000fe20003f05300 */
[----:B------:R4:W2:Y:S01]  /*4850*/  F2I.U32.TRUNC.NTZ R15, R6 ;  /* 0x00000006000f7305 */ /* 0x0008a2000020f000 */
[----:B------:R-:W3:Y:S01]  /*4860*/  LDC R17, c[0x0][0x148] ;  /* 0x00005200ff117b82 */ /* 0x000ee20000000800 */
[----:B0-----:R-:W-:-:S02]  /*4870*/  SHF.R.U64 R14, R4, R10, R5 ;  /* 0x0000000a040e7219 */ /* 0x001fc40000001205 */
[----:B------:R-:W-:-:S05]  /*4880*/  SHF.R.U32.HI R5, RZ, R10, R5 ;  /* 0x0000000aff057219 */ /* 0x000fca0000011605 */
[----:B------:R-:W0:Y:S01]  /*4890*/  LDC R18, c[0x0][0x600] ;  /* 0x00018000ff127b82 */ /* 0x000e220000000800 */
[-CC-:B-1----:R-:W-:Y:S02]  /*48a0*/  SHF.R.U64 R12, R14, R22.reuse, R5.reuse ;  /* 0x000000160e0c7219 */ /* 0x182fe40000001205 */
[----:B------:R-:W-:-:S05]  /*48b0*/  SHF.R.U32.HI R5, RZ, R22, R5 ;  /* 0x00000016ff057219 */ /* 0x000fca0000011605 */
[----:B------:R-:W1:Y:S01]  /*48c0*/  LDC R23, c[0x0][0x648] ;  /* 0x00019200ff177b82 */ /* 0x000e620000000800 */
[-CC-:B--2---:R-:W-:Y:S02]  /*48d0*/  SHF.R.U64 R16, R12, R24.reuse, R5.reuse ;  /* 0x000000180c107219 */ /* 0x184fe40000001205 */
[-C--:B------:R-:W-:Y:S02]  /*48e0*/  SHF.L.U32 R7, R7, R24.reuse, RZ ;  /* 0x0000001807077219 */ /* 0x080fe400000006ff */
[-C--:B------:R-:W-:Y:S01]  /*48f0*/  SHF.R.U32.HI R5, RZ, R24.reuse, R5 ;  /* 0x00000018ff057219 */ /* 0x080fe20000011605 */
[----:B------:R-:W-:Y:S01]  /*4900*/  IMAD.MOV.U32 R4, RZ, RZ, R16 ;  /* 0x000000ffff047224 */ /* 0x000fe200078e0010 */
[----:B------:R-:W-:Y:S01]  /*4910*/  SHF.L.U32 R24, R11, R24, RZ ;  /* 0x000000180b187219 */ /* 0x000fe200000006ff */
[----:B------:R-:W2:Y:S01]  /*4920*/  LDC R25, c[0x0][0x638] ;  /* 0x00018e00ff197b82 */ /* 0x000ea20000000800 */
[----:B------:R-:W-:-:S07]  /*4930*/  LOP3.LUT R21, RZ, R7, RZ, 0x33, !PT ;  /* 0x00000007ff157212 */ /* 0x000fce00078e33ff */
[----:B------:R-:W0:Y:S01]  /*4940*/  LDC R29, c[0x0][0x610] ;  /* 0x00018400ff1d7b82 */ /* 0x000e220000000800 */
[----:B----4-:R-:W-:Y:S05]  /*4950*/  @!P0 BRA `(.L_x_48) ;  /* 0x0000000000288947 */ /* 0x010fea0003800000 */
[----:B------:R-:W4:Y:S02]  /*4960*/  LDC R11, c[0x0][0x64c] ;  /* 0x00019300ff0b7b82 */ /* 0x000f240000000800 */
[----:B----4-:R-:W-:-:S05]  /*4970*/  IADD3 R11, P0, R16, R11, RZ ;  /* 0x0000000b100b7210 */ /* 0x010fca0007f1e0ff */
        /* <DEDUP_REMOVED lines=8> */
.L_x_48:
[----:B-1----:R-:W-:Y:S01]  /*4a00*/  SHF.R.U64 R4, R4, R23, R5 ;  /* 0x0000001704047219 */ /* 0x002fe20000001205 */
[----:B0-----:R-:W-:Y:S01]  /*4a10*/  VIADD R11, R18, 0xffffffff ;  /* 0xffffffff120b7836 */ /* 0x001fe20000000000 */
[----:B------:R-:W-:Y:S01]  /*4a20*/  LOP3.LUT R7, R12, R21, RZ, 0xc0, !PT ;  /* 0x000000150c077212 */ /* 0x000fe200078ec0ff */
[----:B------:R-:W-:Y:S02]  /*4a30*/  IMAD.MOV R15, RZ, RZ, -R15 ;  /* 0x000000ffff0f7224 */ /* 0x000fe400078e0a0f */
[----:B------:R-:W-:Y:S02]  /*4a40*/  IMAD.MOV R5, RZ, RZ, -R4 ;  /* 0x000000ffff057224 */ /* 0x000fe400078e0a04 */
[----:B------:R-:W-:Y:S01]  /*4a50*/  IMAD R12, R24, R4, R7 ;  /* 0x00000004180c7224 */ /* 0x000fe200078e0207 */
[----:B------:R-:W-:Y:S01]  /*4a60*/  LOP3.LUT R7, R14, R11, RZ, 0xc0, !PT ;  /* 0x0000000b0e077212 */ /* 0x000fe200078ec0ff */
[----:B---3--:R-:W-:Y:S02]  /*4a70*/  @P3 IMAD R19, R17, R15, R20 ;  /* 0x0000000f11133224 */ /* 0x008fe400078e0214 */
[----:B--2---:R-:W-:-:S02]  /*4a80*/  IMAD R4, R5, R25, R16 ;  /* 0x0000001905047224 */ /* 0x004fc400078e0210 */
[----:B------:R-:W-:Y:S02]  /*4a90*/  IMAD R12, R12, R29, R19 ;  /* 0x0000001d0c0c7224 */ /* 0x000fe400078e0213 */
[----:B------:R-:W-:Y:S02]  /*4aa0*/  IMAD R5, R4, R18, R7 ;  /* 0x0000001204057224 */ /* 0x000fe400078e0207 */
[----:B------:R-:W-:-:S03]  /*4ab0*/  IMAD.MOV.U32 R6, RZ, RZ, 0x1 ;  /* 0x00000001ff067424 */ /* 0x000fc600078e00ff */
[----:B------:R-:W-:Y:S02]  /*4ac0*/  SEL R7, R5, R12, !P3 ;  /* 0x0000000c05077207 */ /* 0x000fe40005800000 */
[----:B------:R-:W-:Y:S02]  /*4ad0*/  PRMT R4, R6, 0x7610, R4 ;  /* 0x0000761006047816 */ /* 0x000fe40000000004 */
[----:B------:R-:W-:-:S07]  /*4ae0*/  SEL R12, R12, R5, !P3 ;  /* 0x000000050c0c7207 */ /* 0x000fce0005800000 */
.L_x_46:
[----:B------:R-:W-:Y:S01]  /*4af0*/  LOP3.LUT P0, RZ, R4, 0xff, RZ, 0xc0, !PT ;  /* 0x000000ff04ff7812 */ /* 0x000fe2000780c0ff */
[----:B------:R-:W-:-:S04]  /*4b00*/  UIMAD.WIDE.U32 UR6, UR5, -0x55555555, URZ ;  /* 0xaaaaaaab050678a5 */ /* 0x000fc8000f8e003f */
[----:B------:R-:W-:-:S04]  /*4b10*/  USHF.R.U32.HI UR6, URZ, 0x2, UR7 ;  /* 0x000000023f067899 */ /* 0x000fc80008011607 */
[----:B------:R-:W-:-:S04]  /*4b20*/  UIMAD UR5, UR6, -0x6, UR5 ;  /* 0xfffffffa060578a4 */ /* 0x000fc8000f8e0205 */
[----:B------:R-:W-:Y:S08]  /*4b30*/  @P0 BRA `(.L_x_49) ;  /* 0xffffffc400140947 */ /* 0x000ff0000383ffff */
[----:B------:R-:W-:Y:S05]  /*4b40*/  EXIT ;  /* 0x000000000000794d */ /* 0x000fea0003800000 */
.L_x_3:
[----:B0-----:R-:W-:Y:S01]  /*4b50*/  ULDC.64 UR4, c[0x0][0x650] ;  /* 0x0001940000047ab9 */ /* 0x001fe20000000a00 */
        /* <DEDUP_REMOVED lines=25> */
.L_x_51:
[--C-:B------:R-:W-:Y:S01]  /*4cf0*/  SHF.R.U64 R14, R12, R16, R13.reuse ;  /* 0x000000100c0e7219 */ /* 0x100fe2000000120d */
[----:B------:R-:W0:Y:S01]  /*4d00*/  LDC R20, c[0x0][0x618] ;  /* 0x00018600ff147b82 */ /* 0x000e220000000800 */
[----:B------:R-:W-:Y:S01]  /*4d10*/  I2FP.F32.U32 R6, R4 ;  /* 0x0000000400067245 */ /* 0x000fe20000201000 */
[----:B------:R-:W-:Y:S01]  /*4d20*/  ULDC UR4, c[0x0][0x150] ;  /* 0x0000540000047ab9 */ /* 0x000fe20000000800 */
[----:B------:R-:W-:Y:S02]  /*4d30*/  SHF.R.U32.HI R5, RZ, R16, R13 ;  /* 0x00000010ff057219 */ /* 0x000fe4000001160d */
[----:B------:R-:W-:Y:S01]  /*4d40*/  IADD3 R11, P0, RZ, -R14, RZ ;  /* 0x8000000eff0b7210 */ /* 0x000fe20007f1e0ff */
[----:B------:R-:W-:Y:S01]  /*4d50*/  FMUL R13, R6, UR4 ;  /* 0x00000004060d7c20 */ /* 0x000fe20008400000 */
[----:B------:R-:W-:Y:S01]  /*4d60*/  ULDC UR4, c[0x0][0x154] ;  /* 0x0000550000047ab9 */ /* 0x000fe20000000800 */
[----:B------:R-:W1:Y:S02]  /*4d70*/  LDC.64 R22, c[0x0][0x640] ;  /* 0x00019000ff167b82 */ /* 0x000e640000000a00 */
[----:B------:R-:W-:-:S02]  /*4d80*/  IMAD.X R5, RZ, RZ, ~R5, P0 ;  /* 0x000000ffff057224 */ /* 0x000fc400000e0e05 */
[----:B------:R-:W2:Y:S01]  /*4d90*/  F2I.U32.TRUNC.NTZ R13, R13 ;  /* 0x0000000d000d7305 */ /* 0x000ea2000020f000 */
[----:B------:R-:W-:-:S03]  /*4da0*/  IMAD.WIDE.U32 R6, R11, R18, R8 ;  /* 0x000000120b067225 */ /* 0x000fc600078e0008 */
[----:B------:R-:W3:Y:S01]  /*4db0*/  LDC R15, c[0x0][0x144] ;  /* 0x00005100ff0f7b82 */ /* 0x000ee20000000800 */
[----:B------:R-:W-:-:S04]  /*4dc0*/  IMAD R10, R5, R18, RZ ;  /* 0x00000012050a7224 */ /* 0x000fc800078e02ff */
[----:B------:R-:W-:Y:S02]  /*4dd0*/  IMAD R5, R11, R19, R10 ;  /* 0x000000130b057224 */ /* 0x000fe400078e020a */
[----:B------:R-:W-:Y:S01]  /*4de0*/  IMAD.MOV.U32 R10, RZ, RZ, -0x1 ;  /* 0xffffffffff0a7424 */ /* 0x000fe200078e00ff */
[----:B------:R-:W4:Y:S01]  /*4df0*/  LDC R16, c[0x0][0x608] ;  /* 0x00018200ff107b82 */ /* 0x000f220000000800 */
[----:B------:R-:W-:Y:S01]  /*4e00*/  IMAD.IADD R5, R7, 0x1, R5 ;  /* 0x0000000107057824 */ /* 0x000fe200078e0205 */
[----:B------:R-:W-:-:S04]  /*4e10*/  I2FP.F32.U32 R7, R3 ;  /* 0x0000000300077245 */ /* 0x000fc80000201000 */
[-C--:B0-----:R-:W-:Y:S01]  /*4e20*/  SHF.R.U64 R12, R6, R20.reuse, R5 ;  /* 0x00000014060c7219 */ /* 0x081fe20000001205 */
[----:B--2---:R-:W-:Y:S01]  /*4e30*/  IMAD.MOV R6, RZ, RZ, -R13 ;  /* 0x000000ffff067224 */ /* 0x004fe200078e0a0d */
[----:B------:R-:W0:Y:S01]  /*4e40*/  LDC R11, c[0x0][0x658] ;  /* 0x00019600ff0b7b82 */ /* 0x000e220000000800 */
[----:B-1----:R-:W-:Y:S01]  /*4e50*/  ISETP.NE.U32.AND P0, PT, R22, RZ, PT ;  /* 0x000000ff1600720c */ /* 0x002fe20003f05070 */
[----:B------:R-:W-:Y:S01]  /*4e60*/  FMUL R7, R7, UR4 ;  /* 0x0000000407077c20 */ /* 0x000fe20008400000 */
[----:B------:R-:W-:Y:S02]  /*4e70*/  SHF.R.U32.HI R5, RZ, R20, R5 ;  /* 0x00000014ff057219 */ /* 0x000fe40000011605 */
[----:B------:R-:W-:-:S03]  /*4e80*/  ISETP.NE.AND.EX P0, PT, R23, RZ, PT, P0 ;  /* 0x000000ff1700720c */ /* 0x000fc60003f05300 */
[----:B------:R-:W1:Y:S01]  /*4e90*/  LDC R18, c[0x0][0x148] ;  /* 0x00005200ff127b82 */ /* 0x000e620000000800 */
[----:B---3--:R-:W-:Y:S02]  /*4ea0*/  IMAD R21, R15, R6, R4 ;  /* 0x000000060f157224 */ /* 0x008fe400078e0204 */
[----:B------:R-:W-:-:S05]  /*4eb0*/  IMAD.MOV.U32 R6, RZ, RZ, 0x1 ;  /* 0x00000001ff067424 */ /* 0x000fca00078e00ff */
[----:B------:R-:W2:Y:S01]  /*4ec0*/  LDC R19, c[0x0][0x600] ;  /* 0x00018000ff137b82 */ /* 0x000ea20000000800 */
[-CC-:B----4-:R-:W-:Y:S02]  /*4ed0*/  SHF.R.U64 R15, R12, R16.reuse, R5.reuse ;  /* 0x000000100c0f7219 */ /* 0x190fe40000001205 */
[----:B------:R-:W-:Y:S02]  /*4ee0*/  SHF.R.U32.HI R4, RZ, R16, R5 ;  /* 0x00000010ff047219 */ /* 0x000fe40000011605 */
[----:B------:R3:W4:Y:S03]  /*4ef0*/  F2I.U32.TRUNC.NTZ R16, R7 ;  /* 0x0000000700107305 */ /* 0x000726000020f000 */
[----:B------:R-:W1:Y:S01]  /*4f00*/  LDC R24, c[0x0][0x648] ;  /* 0x00019200ff187b82 */ /* 0x000e620000000800 */
[-C--:B0-----:R-:W-:Y:S02]  /*4f10*/  SHF.R.U64 R17, R15, R11.reuse, R4 ;  /* 0x0000000b0f117219 */ /* 0x081fe40000001204 */
[----:B------:R-:W-:-:S02]  /*4f20*/  SHF.L.U32 R10, R10, R11, RZ ;  /* 0x0000000b0a0a7219 */ /* 0x000fc400000006ff */
[-C--:B------:R-:W-:Y:S01]  /*4f30*/  SHF.R.U32.HI R5, RZ, R11.reuse, R4 ;  /* 0x0000000bff057219 */ /* 0x080fe20000011604 */
[----:B------:R-:W-:Y:S01]  /*4f40*/  IMAD.MOV.U32 R4, RZ, RZ, R17 ;  /* 0x000000ffff047224 */ /* 0x000fe200078e0011 */
[----:B------:R-:W-:Y:S01]  /*4f50*/  SHF.L.U32 R20, R6, R11, RZ ;  /* 0x0000000b06147219 */ /* 0x000fe200000006ff */
[----:B------:R-:W0:Y:S01]  /*4f60*/  LDC R25, c[0x0][0x638] ;  /* 0x00018e00ff197b82 */ /* 0x000e220000000800 */
[----:B------:R-:W-:-:S07]  /*4f70*/  LOP3.LUT R26, RZ, R10, RZ, 0x33, !PT ;  /* 0x0000000aff1a7212 */ /* 0x000fce00078e33ff */
        /* <DEDUP_REMOVED lines=12> */
.L_x_52:
        /* <DEDUP_REMOVED lines=11> */
[----:B------:R-:W-:Y:S02]  /*50f0*/  IMAD.MOV.U32 R7, RZ, RZ, 0x1 ;  /* 0x00000001ff077424 */ /* 0x000fe400078e00ff */
[----:B------:R-:W-:Y:S01]  /*5100*/  IMAD.MOV.U32 R6, RZ, RZ, R14 ;  /* 0x000000ffff067224 */ /* 0x000fe200078e000e */
[----:B------:R-:W-:Y:S02]  /*5110*/  SEL R17, R4, R13, !P3 ;  /* 0x0000000d04117207 */ /* 0x000fe40005800000 */
[----:B------:R-:W-:-:S07]  /*5120*/  SEL R13, R13, R4, !P3 ;  /* 0x000000040d0d7207 */ /* 0x000fce0005800000 */
.L_x_50:
[----:B------:R-:W-:-:S08]  /*5130*/  NOP ;  /* 0x0000000000007918 */ /* 0x000fd00000000000 */
[----:B------:R-:W0:-:S00]  /*5140*/  USETMAXREG.DEALLOC.CTAPOOL 0x28 ;  /* 0x00000028000079c8 */ /* 0x000e0000080e0500 */
[----:B0-----:R-:W-:-:S13]  /*5150*/  ISETP.NE.AND P0, PT, R2, RZ, PT ;  /* 0x000000ff0200720c */ /* 0x001fda0003f05270 */
[----:B------:R-:W-:Y:S05]  /*5160*/  @P0 EXIT ;  /* 0x000000000000094d */ /* 0x000fea0003800000 */
[----:B------:R-:W-:Y:S01]  /*5170*/  LOP3.LUT P0, RZ, R7, 0xff, RZ, 0xc0, !PT ;  /* 0x000000ff07ff7812 */ /* 0x000fe2000780c0ff */
[----:B------:R-:W-:Y:S02]  /*5180*/  IMAD.MOV.U32 R12, RZ, RZ, 0x1 ;  /* 0x00000001ff0c7424 */ /* 0x000fe400078e00ff */
[----:B------:R-:W-:-:S10]  /*5190*/  IMAD.MOV.U32 R16, RZ, RZ, RZ ;  /* 0x000000ffff107224 */ /* 0x000fd400078e00ff */
[----:B------:R-:W-:Y:S05]  /*51a0*/  @!P0 BRA `(.L_x_53) ;  /* 0x0000000c00348947 */ /* 0x000fea0003800000 */
[----:B------:R-:W0:Y:S01]  /*51b0*/  LDC R2, c[0x0][0x28c] ;  /* 0x0000a300ff027b82 */ /* 0x000e220000000800 */
[----:B------:R-:W-:Y:S01]  /*51c0*/  ULDC UR5, c[0x0][0x600] ;  /* 0x0001800000057ab9 */ /* 0x000fe20000000800 */
[----:B------:R-:W-:Y:S01]  /*51d0*/  ULDC UR4, c[0x0][0xc] ;  /* 0x0000030000047ab9 */ /* 0x000fe20000000800 */
[----:B------:R-:W-:Y:S01]  /*51e0*/  UIADD3 UR16, UR5, -0x1, URZ ;  /* 0xffffffff05107890 */ /* 0x000fe2000fffe03f */
[C---:B------:R-:W-:Y:S01]  /*51f0*/  LOP3.LUT P2, RZ, R28.reuse, 0x7f, RZ, 0xc0, !PT ;  /* 0x0000007f1cff7812 */ /* 0x040fe2000784c0ff */
[----:B------:R-:W-:Y:S01]  /*5200*/  ULDC UR6, c[0x0][0x658] ;  /* 0x0001960000067ab9 */ /* 0x000fe20000000800 */
[----:B------:R-:W-:Y:S01]  /*5210*/  ULDC UR5, c[0x0][0x10] ;  /* 0x0000040000057ab9 */ /* 0x000fe20000000800 */
[----:B------:R-:W-:Y:S01]  /*5220*/  UMOV UR7, 0xffffffff ;  /* 0xffffffff00077882 */ /* 0x000fe20000000000 */
[----:B------:R-:W-:Y:S01]  /*5230*/  UMOV UR8, 0x1 ;  /* 0x0000000100087882 */ /* 0x000fe20000000000 */
[----:B------:R-:W-:Y:S01]  /*5240*/  UIMAD.WIDE.U32 UR4, UR4, UR5, URZ ;  /* 0x00000005040472a5 */ /* 0x000fe2000f8e003f */
[----:B------:R-:W-:Y:S01]  /*5250*/  LOP3.LUT P0, RZ, R28, 0x1f, RZ, 0xc0, !PT ;  /* 0x0000001f1cff7812 */ /* 0x000fe2000780c0ff */
[----:B------:R-:W-:Y:S01]  /*5260*/  USHF.L.U32 UR7, UR7, UR6, URZ ;  /* 0x0000000607077299 */ /* 0x000fe2000800063f */
[----:B------:R-:W-:Y:S01]  /*5270*/  BSSY B0, `(.L_x_53) ;  /* 0x00000c0000007945 */ /* 0x000fe20003800000 */
[----:B------:R-:W-:Y:S01]  /*5280*/  USHF.L.U32 UR18, UR8, UR6, URZ ;  /* 0x0000000608127299 */ /* 0x000fe2000800063f */
[----:B------:R-:W-:Y:S01]  /*5290*/  IMAD.MOV.U32 R14, RZ, RZ, 0x1 ;  /* 0x00000001ff0e7424 */ /* 0x000fe200078e00ff */
[----:B------:R-:W-:Y:S01]  /*52a0*/  LOP3.LUT R15, R0, 0x2, RZ, 0xfc, !PT ;  /* 0x00000002000f7812 */ /* 0x000fe200078efcff */
[----:B------:R-:W-:Y:S01]  /*52b0*/  ULDC UR6, c[0x0][0x14] ;  /* 0x0000050000067ab9 */ /* 0x000fe20000000800 */
[----:B------:R-:W-:Y:S01]  /*52c0*/  PLOP3.LUT P0, PT, P0, P2, PT, 0x8a, 0x0 ;  /* 0x000000000000781c */ /* 0x000fe20000705172 */
[----:B------:R-:W-:Y:S01]  /*52d0*/  UIMAD.WIDE.U32 UR20, UR4, UR6, URZ ;  /* 0x00000006041472a5 */ /* 0x000fe2000f8e003f */
[----:B------:R-:W-:Y:S01]  /*52e0*/  IMAD.MOV.U32 R12, RZ, RZ, 0x1 ;  /* 0x00000001ff0c7424 */ /* 0x000fe200078e00ff */
[----:B------:R-:W-:Y:S01]  /*52f0*/  UIMAD UR13, UR5, UR6, URZ ;  /* 0x00000006050d72a4 */ /* 0x000fe2000f8e023f */
[----:B------:R-:W-:Y:S01]  /*5300*/  IMAD.MOV.U32 R16, RZ, RZ, RZ ;  /* 0x000000ffff107224 */ /* 0x000fe200078e00ff */
[----:B------:R-:W-:Y:S01]  /*5310*/  ULOP3.LUT UR17, URZ, UR7, URZ, 0x33, !UPT ;  /* 0x000000073f117292 */ /* 0x000fe2000f8e333f */
[----:B0-----:R-:W-:Y:S01]  /*5320*/  VIADD R2, R2, 0x3f ;  /* 0x0000003f02027836 */ /* 0x001fe20000000000 */
[----:B------:R-:W-:Y:S01]  /*5330*/  UIADD3 UR13, UR21, UR13, URZ ;  /* 0x0000000d150d7290 */ /* 0x000fe2000fffe03f */
[----:B------:R-:W-:-:S03]  /*5340*/  ULDC.64 UR22, c[0x0][0x198] ;  /* 0x0000660000167ab9 */ /* 0x000fc60000000a00 */
[----:B------:R-:W-:-:S04]  /*5350*/  SHF.R.S32.HI R3, RZ, 0x1f, R2 ;  /* 0x0000001fff037819 */ /* 0x000fc80000011402 */
[----:B------:R-:W-:-:S04]  /*5360*/  LEA.HI R3, R3, R2, RZ, 0x6 ;  /* 0x0000000203037211 */ /* 0x000fc800078f30ff */
[----:B------:R-:W-:-:S05]  /*5370*/  SHF.R.S32.HI R11, RZ, 0x6, R3 ;  /* 0x00000006ff0b7819 */ /* 0x000fca0000011403 */
[----:B------:R-:W-:-:S07]  /*5380*/  VIADD R10, R11, 0x1 ;  /* 0x000000010b0a7836 */ /* 0x000fce0000000000 */
.L_x_65:
[----:B------:R-:W-:-:S03]  /*5390*/  UMOV UR4, 0xffffffff ;  /* 0xffffffff00047882 */ /* 0x000fc60000000000 */
[----:B------:R-:W-:Y:S05]  /*53a0*/  BRA.DIV UR4, `(.L_x_54) ;  /* 0x0000000e04ec7947 */ /* 0x000fea000b800000 */
[----:B------:R-:W-:-:S13]  /*53b0*/  ELECT P1, URZ, PT ;  /* 0x00000000003f782f */ /* 0x000fda0003820000 */
.L_x_78:
[----:B------:R-:W0:Y:S01]  /*53c0*/  LDC R2, c[0x0][0x28c] ;  /* 0x0000a300ff027b82 */ /* 0x000e220000000800 */
[----:B------:R-:W-:Y:S01]  /*53d0*/  BSSY B1, `(.L_x_55) ;  /* 0x0000037000017945 */ /* 0x000fe20003800000 */
[----:B0-----:R-:W-:-:S13]  /*53e0*/  ISETP.LT.OR P1, PT, R2, 0x1, !P1 ;  /* 0x000000010200780c */ /* 0x001fda0004f21670 */
[----:B------:R-:W-:Y:S05]  /*53f0*/  @P1 BRA `(.L_x_56) ;  /* 0x0000000000d01947 */ /* 0x000fea0003800000 */
[----:B------:R-:W-:Y:S02]  /*5400*/  IMAD.SHL.U32 R17, R17, 0x8, RZ ;  /* 0x0000000811117824 */ /* 0x000fe400078e00ff */
[----:B------:R-:W-:Y:S02]  /*5410*/  IMAD.SHL.U32 R13, R13, 0x200, RZ ;  /* 0x000002000d0d7824 */ /* 0x000fe400078e00ff */
[----:B------:R-:W-:Y:S02]  /*5420*/  IMAD.MOV.U32 R20, RZ, RZ, RZ ;  /* 0x000000ffff147224 */ /* 0x000fe400078e00ff */
[----:B------:R-:W-:Y:S02]  /*5430*/  IMAD.MOV.U32 R2, RZ, RZ, R10 ;  /* 0x000000ffff027224 */ /* 0x000fe400078e000a */
[----:B------:R-:W-:Y:S02]  /*5440*/  IMAD.MOV.U32 R3, RZ, RZ, R12 ;  /* 0x000000ffff037224 */ /* 0x000fe400078e000c */
[----:B------:R-:W-:-:S07]  /*5450*/  IMAD.MOV.U32 R4, RZ, RZ, R16 ;  /* 0x000000ffff047224 */ /* 0x000fce00078e0010 */
.L_x_60:
[----:B------:R-:W0:Y:S01]  /*5460*/  S2R R18, SR_CgaCtaId ;  /* 0x0000000000127919 */ /* 0x000e220000008800 */
[----:B------:R-:W-:Y:S01]  /*5470*/  MOV R5, 0x400 ;  /* 0x0000040000057802 */ /* 0x000fe20000000f00 */
[----:B------:R-:W1:Y:S03]  /*5480*/  @!P2 LDC R7, c[0x0][0x500] ;  /* 0x00014000ff07ab82 */ /* 0x000e660000000800 */
[----:B0-----:R-:W-:Y:S02]  /*5490*/  LEA R19, R18, R5, 0x18 ;  /* 0x0000000512137211 */ /* 0x001fe400078ec0ff */
[----:B------:R-:W-:-:S03]  /*54a0*/  SHF.L.U32 R5, R3, 0x1f, RZ ;  /* 0x0000001f03057819 */ /* 0x000fc600000006ff */
[----:B------:R-:W-:-:S04]  /*54b0*/  IMAD R18, R4, 0x8, R19 ;  /* 0x0000000804127824 */ /* 0x000fc800078e0213 */
[----:B------:R-:W0:Y:S02]  /*54c0*/  SYNCS.PHASECHK.TRANS64.TRYWAIT P1, [R18+URZ+0x30], R5 ;  /* 0x00003005120075a7 */ /* 0x000e24000802017f */
[----:B01----:R-:W-:Y:S05]  /*54d0*/  @!P1 BRA `(.L_x_57) ;  /* 0x0000000c00c09947 */ /* 0x003fea0003800000 */
.L_x_79:
[----:B0-----:R-:W-:Y:S01]  /*54e0*/  PRMT R5, R15, 0x9910, RZ ;  /* 0x000099100f057816 */ /* 0x001fe200000000ff */
[----:B------:R0:W-:Y:S03]  /*54f0*/  @!P2 SYNCS.ARRIVE.TRANS64 RZ, [R18+URZ], R7 ;  /* 0x0000000712ffa9a7 */ /* 0x0001e6000800003f */
[----:B------:R-:W-:-:S13]  /*5500*/  ISETP.NE.AND P1, PT, R5, 0x2, PT ;  /* 0x000000020500780c */ /* 0x000fda0003f25270 */
[----:B0-----:R-:W-:Y:S05]  /*5510*/  @P1 BRA `(.L_x_58) ;  /* 0x0000000000041947 */ /* 0x001fea0003800000 */
[----:B------:R-:W-:Y:S01]  /*5520*/  BPT.TRAP 0x1 ;  /* 0x000000040000795c */ /* 0x000fe20000300000 */
.L_x_58:
[----:B------:R-:W-:Y:S05]  /*5530*/  @P0 BRA `(.L_x_59) ;  /* 0x0000000000040947 */ /* 0x000fea0003800000 */
[----:B------:R-:W-:Y:S01]  /*5540*/  BPT.TRAP 0x1 ;  /* 0x000000040000795c */ /* 0x000fe20000300000 */
.L_x_59:
[--C-:B------:R-:W-:Y:S01]  /*5550*/  IMAD R5, R4, 0x8000, R19.reuse ;  /* 0x0000800004057824 */ /* 0x100fe200078e0213 */
[----:B------:R-:W-:Y:S01]  /*5560*/  R2UR UR9, R18 ;  /* 0x00000000120972ca */ /* 0x000fe200000e0000 */
[----:B------:R-:W-:Y:S01]  /*5570*/  IMAD R19, R4, 0x200, R19 ;  /* 0x0000020004137824 */ /* 0x000fe200078e0213 */
[----:B------:R-:W-:Y:S01]  /*5580*/  UIADD3 UR4, UP0, UR22, 0xf0, URZ ;  /* 0x000000f016047890 */ /* 0x000fe2000ff1e03f */
[----:B------:R-:W-:Y:S01]  /*5590*/  VIADD R2, R2, 0xffffffff ;  /* 0xffffffff02027836 */ /* 0x000fe20000000000 */
[----:B------:R-:W-:Y:S01]  /*55a0*/  R2UR UR5, R5 ;  /* 0x00000000050572ca */ /* 0x000fe200000e0000 */
[----:B------:R-:W-:Y:S01]  /*55b0*/  UIADD3 UR24, UP1, UR22, 0x1f0, URZ ;  /* 0x000001f016187890 */ /* 0x000fe2000ff3e03f */
[----:B------:R-:W-:Y:S01]  /*55c0*/  R2UR UR8, R19 ;  /* 0x00000000130872ca */ /* 0x000fe200000e0000 */
[----:B------:R-:W-:Y:S01]  /*55d0*/  VIADD R4, R4, 0x1 ;  /* 0x0000000104047836 */ /* 0x000fe20000000000 */
[----:B------:R-:W-:Y:S01]  /*55e0*/  R2UR UR11, R13 ;  /* 0x000000000d0b72ca */ /* 0x000fe200000e0000 */
[----:B------:R-:W-:Y:S01]  /*55f0*/  UIADD3.X UR25, URZ, UR23, URZ, UP1, !UPT ;  /* 0x000000173f197290 */ /* 0x000fe20008ffe43f */
[----:B------:R-:W-:Y:S01]  /*5600*/  R2UR UR10, R20 ;  /* 0x00000000140a72ca */ /* 0x000fe200000e0000 */
[----:B------:R-:W-:Y:S01]  /*5610*/  UMOV UR6, 0x0 ;  /* 0x0000000000067882 */ /* 0x000fe20000000000 */
[----:B------:R-:W-:Y:S01]  /*5620*/  R2UR UR12, R6 ;  /* 0x00000000060c72ca */ /* 0x000fe200000e0000 */
[----:B------:R-:W-:Y:S01]  /*5630*/  UMOV UR7, 0x10000000 ;  /* 0x1000000000077882 */ /* 0x000fe20000000000 */
[----:B------:R-:W-:Y:S01]  /*5640*/  R2UR UR19, R17 ;  /* 0x00000000111372ca */ /* 0x000fe200000e0000 */
[----:B------:R-:W-:Y:S01]  /*5650*/  VIADD R20, R20, 0x40 ;  /* 0x0000004014147836 */ /* 0x000fe20000000000 */
[----:B------:R-:W-:Y:S01]  /*5660*/  ISETP.GT.AND P4, PT, R2, 0x1, PT ;  /* 0x000000010200780c */ /* 0x000fe20003f84270 */
[----:B------:R-:W-:Y:S01]  /*5670*/  UIADD3 UR14, UR5, 0x180, URZ ;  /* 0x00000180050e7890 */ /* 0x000fe2000fffe03f */
[----:B------:R-:W-:Y:S01]  /*5680*/  ISETP.NE.AND P1, PT, R4, 0x6, PT ;  /* 0x000000060400780c */ /* 0x000fe20003f25270 */
[----:B------:R-:W-:-:S02]  /*5690*/  UIADD3.X UR5, URZ, UR23, URZ, UP0, !UPT ;  /* 0x000000173f057290 */ /* 0x000fc400087fe43f */
[----:B------:R-:W-:Y:S01]  /*56a0*/  UIADD3 UR15, UR8, 0x30180, URZ ;  /* 0x00030180080f7890 */ /* 0x000fe2000fffe03f */
[----:B------:R-:W-:Y:S02]  /*56b0*/  SEL R18, RZ, 0x1, P1 ;  /* 0x00000001ff127807 */ /* 0x000fe40000800000 */
[----:B------:R-:W-:Y:S01]  /*56c0*/  UMOV UR8, UR14 ;  /* 0x0000000e00087c82 */ /* 0x000fe20008000000 */
[----:B------:R-:W-:Y:S02]  /*56d0*/  SEL R4, R4, RZ, P1 ;  /* 0x000000ff04047207 */ /* 0x000fe40000800000 */
[----:B------:R-:W-:Y:S01]  /*56e0*/  LOP3.LUT R3, R3, R18, RZ, 0x3c, !PT ;  /* 0x0000001203037212 */ /* 0x000fe200078e3cff */
[----:B------:R0:W-:Y:S02]  /*56f0*/  UTMALDG.3D [UR8], [UR4], desc[UR6] ;  /* 0x00000608040075b4 */ /* 0x0001e40008011000 */
[----:B0-----:R-:W-:Y:S01]  /*5700*/  UMOV UR8, UR15 ;  /* 0x0000000f00087c82 */ /* 0x001fe20008000000 */
[----:B------:R-:W-:-:S02]  /*5710*/  UMOV UR11, UR19 ;  /* 0x00000013000b7c82 */ /* 0x000fc40008000000 */
[----:B------:R0:W-:Y:S02]  /*5720*/  UTMALDG.3D [UR8], [UR24], desc[UR6] ;  /* 0x00000608180075b4 */ /* 0x0001e40008011000 */
[----:B0-----:R-:W-:Y:S05]  /*5730*/  @P4 BRA `(.L_x_60) ;  /* 0xfffffffc00484947 */ /* 0x001fea000383ffff */
.L_x_56:
[----:B------:R-:W-:Y:S05]  /*5740*/  BSYNC B1 ;  /* 0x0000000000017941 */ /* 0x000fea0003800000 */
.L_x_55:
[----:B------:R-:W-:Y:S01]  /*5750*/  LOP3.LUT P4, RZ, R14, 0xff, RZ, 0xc0, !PT ;  /* 0x000000ff0eff7812 */ /* 0x000fe2000788c0ff */
[----:B------:R-:W-:Y:S01]  /*5760*/  IMAD.IADD R16, R11, 0x1, R16 ;  /* 0x000000010b107824 */ /* 0x000fe200078e0210 */
[----:B------:R-:W-:Y:S01]  /*5770*/  IADD3 R8, P5, R8, UR20, RZ ;  /* 0x0000001408087c10 */ /* 0x000fe2000ffbe0ff */
[----:B------:R-:W-:Y:S01]  /*5780*/  ULDC.64 UR4, c[0x0][0x650] ;  /* 0x0001940000047ab9 */ /* 0x000fe20000000a00 */
[----:B------:R-:W-:Y:S01]  /*5790*/  BSSY B1, `(.L_x_61) ;  /* 0x000006b000017945 */ /* 0x000fe20003800000 */
[----:B------:R-:W-:Y:S01]  /*57a0*/  IMAD.MOV.U32 R13, RZ, RZ, -0x1 ;  /* 0xffffffffff0d7424 */ /* 0x000fe200078e00ff */
[----:B------:R-:W-:Y:S01]  /*57b0*/  ISETP.GT.U32.AND P1, PT, R16, 0x5, PT ;  /* 0x000000051000780c */ /* 0x000fe20003f24070 */
[----:B------:R-:W-:Y:S01]  /*57c0*/  IMAD.MOV.U32 R17, RZ, RZ, -0x1 ;  /* 0xffffffffff117424 */ /* 0x000fe200078e00ff */
[----:B------:R-:W-:Y:S01]  /*57d0*/  IADD3.X R9, R9, UR13, RZ, P5, !PT ;  /* 0x0000000d09097c10 */ /* 0x000fe2000affe4ff */
[----:B------:R-:W-:Y:S01]  /*57e0*/  IMAD.MOV.U32 R6, RZ, RZ, -0x1 ;  /* 0xffffffffff067424 */ /* 0x000fe200078e00ff */
[----:B------:R-:W-:-:S02]  /*57f0*/  ISETP.LT.U32.AND P1, PT, R11, 0x6, P1 ;  /* 0x000000060b00780c */ /* 0x000fc40000f21070 */
[----:B------:R-:W-:Y:S01]  /*5800*/  PRMT R14, RZ, 0x7610, R14 ;  /* 0x00007610ff0e7816 */ /* 0x000fe2000000000e */
[----:B------:R-:W0:Y:S01]  /*5810*/  @P4 S2R R3, SR_CgaCtaId ;  /* 0x0000000000034919 */ /* 0x000e220000008800 */
[----:B------:R-:W-:-:S04]  /*5820*/  @P4 MOV R2, 0x400 ;  /* 0x0000040000024802 */ /* 0x000fc80000000f00 */
[----:B0-----:R-:W-:Y:S01]  /*5830*/  @P4 LEA R4, R3, R2, 0x18 ;  /* 0x0000000203044211 */ /* 0x001fe200078ec0ff */
[----:B------:R-:W-:-:S03]  /*5840*/  IMAD.WIDE.U32 R2, R16, -0x55555555, RZ ;  /* 0xaaaaaaab10027825 */ /* 0x000fc600078e00ff */
[----:B------:R0:W-:Y:S01]  /*5850*/  @P4 SYNCS.ARRIVE.TRANS64.A1T0 RZ, [R4+URZ+0x78], RZ ;  /* 0x000078ff04ff49a7 */ /* 0x0001e2000810003f */
[----:B------:R-:W-:Y:S02]  /*5860*/  ISETP.GE.U32.AND P4, PT, R11, 0x6, PT ;  /* 0x000000060b00780c */ /* 0x000fe40003f86070 */
[----:B------:R-:W-:Y:S02]  /*5870*/  SHF.R.U32.HI R5, RZ, 0x2, R3 ;  /* 0x00000002ff057819 */ /* 0x000fe40000011603 */
[----:B------:R-:W-:Y:S02]  /*5880*/  SEL R3, RZ, 0x1, !P1 ;  /* 0x00000001ff037807 */ /* 0x000fe40004800000 */
[----:B------:R-:W-:Y:S01]  /*5890*/  ISETP.GE.U32.AND P1, PT, R8, UR4, PT ;  /* 0x0000000408007c0c */ /* 0x000fe2000bf26070 */
[----:B------:R-:W-:Y:S01]  /*58a0*/  IMAD R16, R5, -0x6, R16 ;  /* 0xfffffffa05107824 */ /* 0x000fe200078e0210 */
[----:B------:R-:W-:Y:S02]  /*58b0*/  LOP3.LUT R12, R12, R3, RZ, 0x3c, !PT ;  /* 0x000000030c0c7212 */ /* 0x000fe400078e3cff */
[----:B------:R-:W-:-:S02]  /*58c0*/  ISETP.GE.U32.AND.EX P1, PT, R9, UR5, PT, P1 ;  /* 0x0000000509007c0c */ /* 0x000fc4000bf26110 */
[----:B------:R-:W-:Y:S02]  /*58d0*/  PRMT R2, RZ, 0x7610, R2 ;  /* 0x00007610ff027816 */ /* 0x000fe40000000002 */
[----:B------:R-:W-:-:S09]  /*58e0*/  @P4 LOP3.LUT R12, R12, 0x1, R5, 0x78, !PT ;  /* 0x000000010c0c4812 */ /* 0x000fd200078e7805 */
[----:B0-----:R-:W-:Y:S05]  /*58f0*/  @P1 BRA `(.L_x_62) ;  /* 0x0000000400501947 */ /* 0x001fea0003800000 */
[----:B------:R-:W-:Y:S01]  /*5900*/  ULDC.64 UR4, c[0x0][0x628] ;  /* 0x00018a0000047ab9 */ /* 0x000fe20000000a00 */
[----:B------:R-:W0:Y:S01]  /*5910*/  S2R R17, SR_CTAID.X ;  /* 0x0000000000117919 */ /* 0x000e220000002500 */
[----:B------:R-:W-:Y:S01]  /*5920*/  ISETP.NE.U32.AND P1, PT, RZ, UR4, PT ;  /* 0x00000004ff007c0c */ /* 0x000fe2000bf25070 */
[----:B------:R-:W-:Y:S01]  /*5930*/  ULDC UR7, c[0x0][0x630] ;  /* 0x00018c0000077ab9 */ /* 0x000fe20000000800 */
[----:B------:R-:W-:Y:S01]  /*5940*/  IMAD.MOV.U32 R2, RZ, RZ, R8 ;  /* 0x000000ffff027224 */ /* 0x000fe200078e0008 */
[----:B------:R-:W1:Y:S01]  /*5950*/  S2R R13, SR_CTAID.Y ;  /* 0x00000000000d7919 */ /* 0x000e620000002600 */
[----:B------:R-:W-:Y:S01]  /*5960*/  ISETP.NE.AND.EX P1, PT, RZ, UR5, PT, P1 ;  /* 0x00000005ff007c0c */ /* 0x000fe2000bf25310 */
[----:B------:R-:W-:-:S12]  /*5970*/  IMAD.MOV.U32 R3, RZ, RZ, R9 ;  /* 0x000000ffff037224 */ /* 0x000fd800078e0009 */
[----:B------:R-:W-:Y:S05]  /*5980*/  @!P1 BRA `(.L_x_63) ;  /* 0x0000000000289947 */ /* 0x000fea0003800000 */
[----:B------:R-:W-:Y:S02]  /*5990*/  ULDC UR6, c[0x0][0x634] ;  /* 0x00018d0000067ab9 */ /* 0x000fe40000000800 */
[----:B------:R-:W-:-:S05]  /*59a0*/  IADD3 R7, P1, R8, UR6, RZ ;  /* 0x0000000608077c10 */ /* 0x000fca000ff3e0ff */
[----:B------:R-:W-:-:S04]  /*59b0*/  IMAD.X R19, RZ, RZ, R9, P1 ;  /* 0x000000ffff137224 */ /* 0x000fc800008e0609 */
[----:B------:R-:W-:-:S04]  /*59c0*/  IMAD.WIDE.U32 R4, R19, UR4, RZ ;  /* 0x0000000413047c25 */ /* 0x000fc8000f8e00ff */
[----:B------:R-:W-:-:S04]  /*59d0*/  IMAD.WIDE.U32 R4, P1, R7, UR5, R4 ;  /* 0x0000000507047c25 */ /* 0x000fc8000f820004 */
[----:B------:R-:W-:-:S04]  /*59e0*/  IMAD.WIDE.U32 R6, R7, UR4, RZ ;  /* 0x0000000407067c25 */ /* 0x000fc8000f8e00ff */
[----:B------:R-:W-:Y:S01]  /*59f0*/  IMAD.X R3, RZ, RZ, RZ, P1 ;  /* 0x000000ffff037224 */ /* 0x000fe200008e06ff */
[----:B------:R-:W-:Y:S01]  /*5a00*/  IADD3 RZ, P1, R7, R4, RZ ;  /* 0x0000000407ff7210 */ /* 0x000fe20007f3e0ff */
[----:B------:R-:W-:-:S04]  /*5a10*/  IMAD.MOV.U32 R2, RZ, RZ, R5 ;  /* 0x000000ffff027224 */ /* 0x000fc800078e0005 */
[----:B------:R-:W-:-:S08]  /*5a20*/  IMAD.WIDE.U32.X R2, R19, UR5, R2, P1 ;  /* 0x0000000513027c25 */ /* 0x000fd000088e0402 */
.L_x_63:
[--C-:B------:R-:W-:Y:S01]  /*5a30*/  SHF.R.U64 R6, R2, UR7, R3.reuse ;  /* 0x0000000702067c19 */ /* 0x100fe20008001203 */
[----:B------:R-:W-:Y:S01]  /*5a40*/  ULDC.64 UR4, c[0x0][0x620] ;  /* 0x0001880000047ab9 */ /* 0x000fe20000000a00 */
[----:B------:R-:W-:Y:S01]  /*5a50*/  SHF.R.U32.HI R2, RZ, UR7, R3 ;  /* 0x00000007ff027c19 */ /* 0x000fe20008011603 */
[----:B------:R-:W-:Y:S01]  /*5a60*/  IMAD.MOV.U32 R3, RZ, RZ, R9 ;  /* 0x000000ffff037224 */ /* 0x000fe200078e0009 */
[----:B------:R-:W-:Y:S01]  /*5a70*/  IADD3 R5, P1, RZ, -R6, RZ ;  /* 0x80000006ff057210 */ /* 0x000fe20007f3e0ff */
[----:B------:R-:W2:Y:S01]  /*5a80*/  LDC R22, c[0x0][0x144] ;  /* 0x00005100ff167b82 */ /* 0x000ea20000000800 */
[----:B0-----:R-:W-:Y:S01]  /*5a90*/  I2FP.F32.U32 R7, R17 ;  /* 0x0000001100077245 */ /* 0x001fe20000201000 */
[----:B------:R-:W-:Y:S01]  /*5aa0*/  ULDC.64 UR8, c[0x0][0x640] ;  /* 0x0001900000087ab9 */ /* 0x000fe20000000a00 */
[----:B------:R-:W-:Y:S01]  /*5ab0*/  ULDC UR6, c[0x0][0x608] ;  /* 0x0001820000067ab9 */ /* 0x000fe20000000800 */
[----:B------:R-:W-:Y:S01]  /*5ac0*/  IMAD.X R2, RZ, RZ, ~R2, P1 ;  /* 0x000000ffff027224 */ /* 0x000fe200008e0e02 */
[----:B------:R-:W-:-:S03]  /*5ad0*/  ISETP.NE.U32.AND P1, PT, RZ, UR8, PT ;  /* 0x00000008ff007c0c */ /* 0x000fc6000bf25070 */
[----:B------:R-:W-:Y:S01]  /*5ae0*/  IMAD R4, R2, UR4, RZ ;  /* 0x0000000402047c24 */ /* 0x000fe2000f8e02ff */
[----:B------:R-:W0:Y:S01]  /*5af0*/  LDC R20, c[0x0][0x148] ;  /* 0x00005200ff147b82 */ /* 0x000e220000000800 */
[----:B------:R-:W-:Y:S01]  /*5b00*/  IMAD.MOV.U32 R2, RZ, RZ, R8 ;  /* 0x000000ffff027224 */ /* 0x000fe200078e0008 */
[----:B------:R-:W-:-:S03]  /*5b10*/  ISETP.NE.AND.EX P1, PT, RZ, UR9, PT, P1 ;  /* 0x00000009ff007c0c */ /* 0x000fc6000bf25310 */
[----:B------:R-:W-:Y:S01]  /*5b20*/  IMAD.WIDE.U32 R2, R5, UR4, R2 ;  /* 0x0000000405027c25 */ /* 0x000fe2000f8e0002 */
[----:B------:R-:W-:-:S03]  /*5b30*/  ULDC UR4, c[0x0][0x150] ;  /* 0x0000540000047ab9 */ /* 0x000fc60000000800 */
[----:B------:R-:W-:Y:S02]  /*5b40*/  IMAD R5, R5, UR5, R4 ;  /* 0x0000000505057c24 */ /* 0x000fe4000f8e0204 */
[----:B------:R-:W-:Y:S01]  /*5b50*/  FMUL R4, R7, UR4 ;  /* 0x0000000407047c20 */ /* 0x000fe20008400000 */
[----:B------:R-:W-:Y:S01]  /*5b60*/  ULDC UR4, c[0x0][0x618] ;  /* 0x0001860000047ab9 */ /* 0x000fe20000000800 */
[----:B------:R-:W-:Y:S01]  /*5b70*/  ULDC UR5, c[0x0][0x154] ;  /* 0x0000550000057ab9 */ /* 0x000fe20000000800 */
[----:B------:R-:W-:-:S03]  /*5b80*/  IMAD.IADD R3, R3, 0x1, R5 ;  /* 0x0000000103037824 */ /* 0x000fc600078e0205 */
[----:B------:R-:W3:Y:S02]  /*5b90*/  F2I.U32.TRUNC.NTZ R4, R4 ;  /* 0x0000000400047305 */ /* 0x000ee4000020f000 */
[----:B------:R-:W-:Y:S02]  /*5ba0*/  SHF.R.U64 R7, R2, UR4, R3 ;  /* 0x0000000402077c19 */ /* 0x000fe40008001203 */
[----:B-1----:R-:W-:-:S05]  /*5bb0*/  I2FP.F32.U32 R2, R13 ;  /* 0x0000000d00027245 */ /* 0x002fca0000201000 */
[----:B------:R-:W-:Y:S01]  /*5bc0*/  FMUL R21, R2, UR5 ;  /* 0x0000000502157c20 */ /* 0x000fe20008400000 */
[----:B------:R-:W-:Y:S01]  /*5bd0*/  SHF.R.U32.HI R2, RZ, UR4, R3 ;  /* 0x00000004ff027c19 */ /* 0x000fe20008011603 */
[----:B------:R-:W-:-:S03]  /*5be0*/  ULDC UR4, c[0x0][0x658] ;  /* 0x0001960000047ab9 */ /* 0x000fc60000000800 */
[--C-:B------:R-:W-:Y:S01]  /*5bf0*/  SHF.R.U64 R19, R7, UR6, R2.reuse ;  /* 0x0000000607137c19 */ /* 0x100fe20008001202 */
[----:B------:R-:W1:Y:S01]  /*5c00*/  F2I.U32.TRUNC.NTZ R21, R21 ;  /* 0x0000001500157305 */ /* 0x000e62000020f000 */
[----:B------:R-:W-:Y:S01]  /*5c10*/  SHF.R.U32.HI R2, RZ, UR6, R2 ;  /* 0x00000006ff027c19 */ /* 0x000fe20008011602 */
[----:B---3--:R-:W-:-:S03]  /*5c20*/  IMAD.MOV R4, RZ, RZ, -R4 ;  /* 0x000000ffff047224 */ /* 0x008fc600078e0a04 */
[--C-:B------:R-:W-:Y:S01]  /*5c30*/  SHF.R.U64 R18, R19, UR4, R2.reuse ;  /* 0x0000000413127c19 */ /* 0x100fe20008001202 */
[----:B--2---:R-:W-:Y:S01]  /*5c40*/  IMAD R17, R22, R4, R17 ;  /* 0x0000000416117224 */ /* 0x004fe200078e0211 */
[----:B------:R-:W-:-:S03]  /*5c50*/  SHF.R.U32.HI R23, RZ, UR4, R2 ;  /* 0x00000004ff177c19 */ /* 0x000fc60008011602 */
[----:B------:R-:W-:Y:S02]  /*5c60*/  IMAD.MOV.U32 R2, RZ, RZ, R18 ;  /* 0x000000ffff027224 */ /* 0x000fe400078e0012 */
[----:B------:R-:W-:Y:S01]  /*5c70*/  IMAD.MOV.U32 R3, RZ, RZ, R23 ;  /* 0x000000ffff037224 */ /* 0x000fe200078e0017 */
[----:B------:R-:W-:Y:S06]  /*5c80*/  @!P1 BRA `(.L_x_64) ;  /* 0x0000000000289947 */ /* 0x000fec0003800000 */
[----:B------:R-:W-:Y:S02]  /*5c90*/  ULDC UR4, c[0x0][0x64c] ;  /* 0x0001930000047ab9 */ /* 0x000fe40000000800 */
[----:B------:R-:W-:-:S05]  /*5ca0*/  IADD3 R3, P1, R18, UR4, RZ ;  /* 0x0000000412037c10 */ /* 0x000fca000ff3e0ff */
[----:B------:R-:W-:-:S04]  /*5cb0*/  IMAD.X R23, RZ, RZ, R23, P1 ;  /* 0x000000ffff177224 */ /* 0x000fc800008e0617 */
[----:B------:R-:W-:-:S04]  /*5cc0*/  IMAD.WIDE.U32 R4, R23, UR8, RZ ;  /* 0x0000000817047c25 */ /* 0x000fc8000f8e00ff */
[----:B------:R-:W-:-:S04]  /*5cd0*/  IMAD.WIDE.U32 R4, P1, R3, UR9, R4 ;  /* 0x0000000903047c25 */ /* 0x000fc8000f820004 */
[----:B------:R-:W-:-:S04]  /*5ce0*/  IMAD.WIDE.U32 R2, R3, UR8, RZ ;  /* 0x0000000803027c25 */ /* 0x000fc8000f8e00ff */
[----:B------:R-:W-:Y:S01]  /*5cf0*/  IMAD.MOV.U32 R2, RZ, RZ, R5 ;  /* 0x000000ffff027224 */ /* 0x000fe200078e0005 */
[----:B------:R-:W-:Y:S01]  /*5d00*/  IADD3 RZ, P4, R3, R4, RZ ;  /* 0x0000000403ff7210 */ /* 0x000fe20007f9e0ff */
[----:B------:R-:W-:-:S04]  /*5d10*/  IMAD.X R3, RZ, RZ, RZ, P1 ;  /* 0x000000ffff037224 */ /* 0x000fc800008e06ff */
[----:B------:R-:W-:-:S08]  /*5d20*/  IMAD.WIDE.U32.X R2, R23, UR9, R2, P4 ;  /* 0x0000000917027c25 */ /* 0x000fd0000a0e0402 */
.L_x_64:
[----:B------:R-:W-:Y:S01]  /*5d30*/  ULDC UR4, c[0x0][0x648] ;  /* 0x0001920000047ab9 */ /* 0x000fe20000000800 */
[----:B------:R-:W-:Y:S01]  /*5d40*/  LOP3.LUT R19, R19, UR17, RZ, 0xc0, !PT ;  /* 0x0000001113137c12 */ /* 0x000fe2000f8ec0ff */
[----:B-1----:R-:W-:Y:S01]  /*5d50*/  IMAD.MOV R21, RZ, RZ, -R21 ;  /* 0x000000ffff157224 */ /* 0x002fe200078e0a15 */
[----:B------:R-:W-:Y:S01]  /*5d60*/  SHF.R.U64 R2, R2, UR4, R3 ;  /* 0x0000000402027c19 */ /* 0x000fe20008001203 */
[----:B------:R-:W-:Y:S01]  /*5d70*/  ULDC UR4, c[0x0][0x638] ;  /* 0x00018e0000047ab9 */ /* 0x000fe20000000800 */
[----:B------:R-:W-:Y:S01]  /*5d80*/  LOP3.LUT R7, R7, UR16, RZ, 0xc0, !PT ;  /* 0x0000001007077c12 */ /* 0x000fe2000f8ec0ff */
[----:B0-----:R-:W-:Y:S01]  /*5d90*/  @P3 IMAD R17, R20, R21, R13 ;  /* 0x0000001514113224 */ /* 0x001fe200078e020d */
[----:B------:R-:W-:Y:S01]  /*5da0*/  ULDC UR5, c[0x0][0x610] ;  /* 0x0001840000057ab9 */ /* 0x000fe20000000800 */
[----:B------:R-:W-:Y:S02]  /*5db0*/  IMAD.MOV R3, RZ, RZ, -R2 ;  /* 0x000000ffff037224 */ /* 0x000fe400078e0a02 */
[----:B------:R-:W-:-:S02]  /*5dc0*/  IMAD R2, R2, UR18, R19 ;  /* 0x0000001202027c24 */ /* 0x000fc4000f8e0213 */
[----:B------:R-:W-:Y:S01]  /*5dd0*/  IMAD R18, R3, UR4, R18 ;  /* 0x0000000403127c24 */ /* 0x000fe2000f8e0212 */
[----:B------:R-:W-:Y:S01]  /*5de0*/  ULDC UR4, c[0x0][0x600] ;  /* 0x0001800000047ab9 */ /* 0x000fe20000000800 */
[----:B------:R-:W-:Y:S02]  /*5df0*/  IMAD R13, R2, UR5, R17 ;  /* 0x00000005020d7c24 */ /* 0x000fe4000f8e0211 */
[----:B------:R-:W-:Y:S02]  /*5e00*/  IMAD R18, R18, UR4, R7 ;  /* 0x0000000412127c24 */ /* 0x000fe4000f8e0207 */
[----:B------:R-:W-:-:S03]  /*5e10*/  IMAD.MOV.U32 R2, RZ, RZ, 0x1 ;  /* 0x00000001ff027424 */ /* 0x000fc600078e00ff */
[----:B------:R-:W-:Y:S02]  /*5e20*/  SEL R17, R18, R13, !P3 ;  /* 0x0000000d12117207 */ /* 0x000fe40005800000 */
[----:B------:R-:W-:-:S07]  /*5e30*/  SEL R13, R13, R18, !P3 ;  /* 0x000000120d0d7207 */ /* 0x000fce0005800000 */
.L_x_62:
[----:B------:R-:W-:Y:S05]  /*5e40*/  BSYNC B1 ;  /* 0x0000000000017941 */ /* 0x000fea0003800000 */
.L_x_61:
[----:B------:R-:W-:-:S13]  /*5e50*/  LOP3.LUT P1, RZ, R2, 0xff, RZ, 0xc0, !PT ;  /* 0x000000ff02ff7812 */ /* 0x000fda000782c0ff */
[----:B------:R-:W-:Y:S05]  /*5e60*/  @P1 BRA `(.L_x_65) ;  /* 0xfffffff400481947 */ /* 0x000fea000383ffff */
[----:B------:R-:W-:Y:S05]  /*5e70*/  BSYNC B0 ;  /* 0x0000000000007941 */ /* 0x000fea0003800000 */
.L_x_53:
[----:B------:R-:W-:-:S03]  /*5e80*/  UMOV UR4, 0xffffffff ;  /* 0xffffffff00047882 */ /* 0x000fc60000000000 */
[----:B------:R-:W-:Y:S05]  /*5e90*/  BRA.DIV UR4, `(.L_x_66) ;  /* 0x0000000604647947 */ /* 0x000fea000b800000 */
[----:B------:R-:W-:-:S13]  /*5ea0*/  ELECT P0, URZ, PT ;  /* 0x00000000003f782f */ /* 0x000fda0003800000 */
.L_x_82:
[----:B------:R-:W-:Y:S04]  /*5eb0*/  BSSY B0, `(.L_x_67) ;  /* 0x000003d000007945 */ /* 0x000fe80003800000 */
[----:B------:R-:W-:Y:S05]  /*5ec0*/  @!P0 BRA `(.L_x_68) ;  /* 0x0000000000ec8947 */ /* 0x000fea0003800000 */
[----:B------:R-:W-:-:S04]  /*5ed0*/  LOP3.LUT R0, R0, 0x2, RZ, 0xfc, !PT ;  /* 0x0000000200007812 */ /* 0x000fc800078efcff */
[----:B------:R-:W-:-:S13]  /*5ee0*/  ISETP.NE.AND P0, PT, R0, 0x3, PT ;  /* 0x000000030000780c */ /* 0x000fda0003f05270 */
[----:B------:R-:W-:Y:S05]  /*5ef0*/  @!P0 BRA `(.L_x_69) ;  /* 0x0000000000048947 */ /* 0x000fea0003800000 */
[----:B------:R-:W-:Y:S01]  /*5f00*/  BPT.TRAP 0x1 ;  /* 0x000000040000795c */ /* 0x000fe20000300000 */
.L_x_69:
[----:B------:R-:W0:Y:S01]  /*5f10*/  S2R R3, SR_CgaCtaId ;  /* 0x0000000000037919 */ /* 0x000e220000008800 */
[----:B------:R-:W-:-:S04]  /*5f20*/  MOV R0, 0x400 ;  /* 0x0000040000007802 */ /* 0x000fc80000000f00 */
[----:B0-----:R-:W-:Y:S02]  /*5f30*/  LEA R3, R3, R0, 0x18 ;  /* 0x0000000003037211 */ /* 0x001fe400078ec0ff */
[----:B------:R-:W-:-:S03]  /*5f40*/  SHF.L.U32 R0, R12, 0x1f, RZ ;  /* 0x0000001f0c007819 */ /* 0x000fc600000006ff */
[----:B------:R-:W-:-:S04]  /*5f50*/  VIADD R3, R3, 0x30 ;  /* 0x0000003003037836 */ /* 0x000fc80000000000 */
[C---:B------:R-:W-:Y:S02]  /*5f60*/  IMAD R7, R16.reuse, 0x8, R3 ;  /* 0x0000000810077824 */ /* 0x040fe400078e0203 */
[----:B------:R-:W-:Y:S02]  /*5f70*/  VIADD R16, R16, 0x1 ;  /* 0x0000000110107836 */ /* 0x000fe40000000000 */
[----:B------:R-:W0:Y:S03]  /*5f80*/  SYNCS.PHASECHK.TRANS64.TRYWAIT P0, [R7+URZ], R0 ;  /* 0x00000000070075a7 */ /* 0x000e26000800017f */
[----:B------:R-:W-:-:S04]  /*5f90*/  ISETP.NE.AND P1, PT, R16, 0x6, PT ;  /* 0x000000061000780c */ /* 0x000fc80003f25270 */
[----:B------:R-:W-:Y:S02]  /*5fa0*/  SEL R5, RZ, 0x1, P1 ;  /* 0x00000001ff057807 */ /* 0x000fe40000800000 */
[----:B------:R-:W-:Y:S02]  /*5fb0*/  SEL R16, R16, RZ, P1 ;  /* 0x000000ff10107207 */ /* 0x000fe40000800000 */
[----:B------:R-:W-:-:S03]  /*5fc0*/  LOP3.LUT R5, R12, R5, RZ, 0x3c, !PT ;  /* 0x000000050c057212 */ /* 0x000fc600078e3cff */
[----:B------:R-:W-:Y:S01]  /*5fd0*/  IMAD R9, R16, 0x8, R3 ;  /* 0x0000000810097824 */ /* 0x000fe200078e0203 */
[----:B------:R-:W-:Y:S01]  /*5fe0*/  SHF.L.U32 R4, R5, 0x1f, RZ ;  /* 0x0000001f05047819 */ /* 0x000fe200000006ff */
[----:B0-----:R-:W-:Y:S06]  /*5ff0*/  @!P0 BRA `(.L_x_70) ;  /* 0x0000000400308947 */ /* 0x001fec0003800000 */
.L_x_83:
[----:B------:R-:W1:Y:S01]  /*6000*/  SYNCS.PHASECHK.TRANS64.TRYWAIT P0, [R9+URZ], R4 ;  /* 0x00000004090075a7 */ /* 0x000e62000800017f */
[----:B0-----:R-:W-:-:S05]  /*6010*/  VIADD R0, R16, 0x1 ;  /* 0x0000000110007836 */ /* 0x001fca0000000000 */
[----:B------:R-:W-:-:S04]  /*6020*/  ISETP.NE.AND P1, PT, R0, 0x6, PT ;  /* 0x000000060000780c */ /* 0x000fc80003f25270 */
[----:B------:R-:W-:Y:S02]  /*6030*/  SEL R2, RZ, 0x1, P1 ;  /* 0x00000001ff027807 */ /* 0x000fe40000800000 */
[----:B------:R-:W-:Y:S02]  /*6040*/  SEL R0, R0, RZ, P1 ;  /* 0x000000ff00007207 */ /* 0x000fe40000800000 */
[----:B------:R-:W-:-:S03]  /*6050*/  LOP3.LUT R7, R5, R2, RZ, 0x3c, !PT ;  /* 0x0000000205077212 */ /* 0x000fc600078e3cff */
[----:B------:R-:W-:Y:S01]  /*6060*/  IMAD R6, R0, 0x8, R3 ;  /* 0x0000000800067824 */ /* 0x000fe200078e0203 */
[----:B------:R-:W-:Y:S01]  /*6070*/  SHF.L.U32 R5, R7, 0x1f, RZ ;  /* 0x0000001f07057819 */ /* 0x000fe200000006ff */
[----:B-1----:R-:W-:Y:S06]  /*6080*/  @!P0 BRA `(.L_x_71) ;  /* 0x0000000400208947 */ /* 0x002fec0003800000 */
.L_x_84:
[----:B------:R-:W1:Y:S01]  /*6090*/  SYNCS.PHASECHK.TRANS64.TRYWAIT P0, [R6+URZ], R5 ;  /* 0x00000005060075a7 */ /* 0x000e62000800017f */
[----:B------:R-:W-:-:S05]  /*60a0*/  VIADD R0, R0, 0x1 ;  /* 0x0000000100007836 */ /* 0x000fca0000000000 */
[----:B------:R-:W-:-:S04]  /*60b0*/  ISETP.NE.AND P1, PT, R0, 0x6, PT ;  /* 0x000000060000780c */ /* 0x000fc80003f25270 */
[----:B------:R-:W-:Y:S02]  /*60c0*/  SEL R2, RZ, 0x1, P1 ;  /* 0x00000001ff027807 */ /* 0x000fe40000800000 */
[----:B------:R-:W-:Y:S02]  /*60d0*/  SEL R0, R0, RZ, P1 ;  /* 0x000000ff00007207 */ /* 0x000fe40000800000 */
[----:B------:R-:W-:-:S03]  /*60e0*/  LOP3.LUT R7, R7, R2, RZ, 0x3c, !PT ;  /* 0x0000000207077212 */ /* 0x000fc600078e3cff */
[----:B0-----:R-:W-:Y:S01]  /*60f0*/  IMAD R9, R0, 0x8, R3 ;  /* 0x0000000800097824 */ /* 0x001fe200078e0203 */
[----:B------:R-:W-:Y:S01]  /*6100*/  SHF.L.U32 R4, R7, 0x1f, RZ ;  /* 0x0000001f07047819 */ /* 0x000fe200000006ff */
[----:B-1----:R-:W-:Y:S06]  /*6110*/  @!P0 BRA `(.L_x_72) ;  /* 0x0000000400108947 */ /* 0x002fec0003800000 */
.L_x_85:
        /* <DEDUP_REMOVED lines=9> */
.L_x_86:
[----:B------:R-:W1:Y:S01]  /*61b0*/  SYNCS.PHASECHK.TRANS64.TRYWAIT P0, [R6+URZ], R5 ;  /* 0x00000005060075a7 */ /* 0x000e62000800017f */
[----:B------:R-:W-:-:S05]  /*61c0*/  VIADD R0, R0, 0x1 ;  /* 0x0000000100007836 */ /* 0x000fca0000000000 */
[----:B------:R-:W-:-:S04]  /*61d0*/  ISETP.NE.AND P1, PT, R0, 0x6, PT ;  /* 0x000000060000780c */ /* 0x000fc80003f25270 */
[----:B------:R-:W-:Y:S02]  /*61e0*/  SEL R2, RZ, 0x1, P1 ;  /* 0x00000001ff027807 */ /* 0x000fe40000800000 */
[----:B------:R-:W-:Y:S02]  /*61f0*/  SEL R0, R0, RZ, P1 ;  /* 0x000000ff00007207 */ /* 0x000fe40000800000 */
[----:B------:R-:W-:Y:S01]  /*6200*/  LOP3.LUT R2, R7, R2, RZ, 0x3c, !PT ;  /* 0x0000000207027212 */ /* 0x000fe200078e3cff */
[----:B-1----:R-:W-:Y:S06]  /*6210*/  @!P0 BRA `(.L_x_74) ;  /* 0x0000000000f88947 */ /* 0x002fec0003800000 */
.L_x_87:
[----:B------:R-:W-:Y:S01]  /*6220*/  IMAD R3, R0, 0x8, R3 ;  /* 0x0000000800037824 */ /* 0x000fe200078e0203 */
[----:B------:R-:W-:-:S07]  /*6230*/  SHF.L.U32 R0, R2, 0x1f, RZ ;  /* 0x0000001f02007819 */ /* 0x000fce00000006ff */
.L_x_75:
[----:B--2---:R2:W3:Y:S02]  /*6240*/  SYNCS.PHASECHK.TRANS64.TRYWAIT P0, [R3+URZ], R0 ;  /* 0x00000000030075a7 */ /* 0x0044e4000800017f */
[----:B---3--:R-:W-:Y:S05]  /*6250*/  @!P0 NANOSLEEP.SYNCS 0x989680 ;  /* 0x009896800000895d */ /* 0x008fea0003900000 */
[----:B------:R-:W3:Y:S02]  /*6260*/  @!P0 SYNCS.PHASECHK.TRANS64 P0, [R3+URZ], R0 ;  /* 0x00000000030085a7 */ /* 0x000ee4000800007f */
[----:B---3--:R-:W-:Y:S05]  /*6270*/  @!P0 BRA `(.L_x_75) ;  /* 0xfffffffc00f08947 */ /* 0x008fea000383ffff */
.L_x_68:
[----:B------:R-:W-:Y:S05]  /*6280*/  BSYNC B0 ;  /* 0x0000000000007941 */ /* 0x000fea0003800000 */
.L_x_67:
[----:B------:R-:W-:Y:S05]  /*6290*/  EXIT ;  /* 0x000000000000794d */ /* 0x000fea0003800000 */
.L_x_17:
[----:B-1----:R-:W-:-:S04]  /*62a0*/  IMAD.U32 R5, RZ, RZ, UR6 ;  /* 0x00000006ff057e24 */ /* 0x002fc8000f8e00ff */
[----:B------:R1:W4:Y:S03]  /*62b0*/  SYNCS.PHASECHK.TRANS64.TRYWAIT P0, [R5+URZ], R4 ;  /* 0x00000004050075a7 */ /* 0x000326000800017f */
[----:B----4-:R-:W-:Y:S05]  /*62c0*/  @!P0 NANOSLEEP.SYNCS 0x989680 ;  /* 0x009896800000895d */ /* 0x010fea0003900000 */
[----:B------:R-:W4:Y:S02]  /*62d0*/  @!P0 SYNCS.PHASECHK.TRANS64 P0, [R5+URZ], R4 ;  /* 0x00000004050085a7 */ /* 0x000f24000800007f */
[----:B----4-:R-:W-:Y:S05]  /*62e0*/  @!P0 BRA `(.L_x_17) ;  /* 0xfffffffc00ec8947 */ /* 0x010fea000383ffff */
[----:B------:R-:W-:Y:S05]  /*62f0*/  BRA `(.L_x_16) ;  /* 0xffffffac00f87947 */ /* 0x000fea000383ffff */
.L_x_23:
[----:B-1----:R-:W-:-:S04]  /*6300*/  IMAD.U32 R6, RZ, RZ, UR16 ;  /* 0x00000010ff067e24 */ /* 0x002fc8000f8e00ff */
[----:B------:R1:W4:Y:S03]  /*6310*/  SYNCS.PHASECHK.TRANS64.TRYWAIT P0, [R6+URZ], R5 ;  /* 0x00000005060075a7 */ /* 0x000326000800017f */
[----:B----4-:R-:W-:Y:S05]  /*6320*/  @!P0 NANOSLEEP.SYNCS 0x989680 ;  /* 0x009896800000895d */ /* 0x010fea0003900000 */
[----:B------:R-:W4:Y:S02]  /*6330*/  @!P0 SYNCS.PHASECHK.TRANS64 P0, [R6+URZ], R5 ;  /* 0x00000005060085a7 */ /* 0x000f24000800007f */
[----:B----4-:R-:W-:Y:S05]  /*6340*/  @!P0 BRA `(.L_x_23) ;  /* 0xfffffffc00ec8947 */ /* 0x010fea000383ffff */
[----:B------:R-:W-:Y:S05]  /*6350*/  BRA `(.L_x_22) ;  /* 0xffffffb4008c7947 */ /* 0x000fea000383ffff */
.L_x_54:
[----:B------:R-:W-:Y:S01]  /*6360*/  BSSY B1, `(.L_x_76) ;  /* 0x0000006000017945 */ /* 0x000fe20003800000 */
[----:B------:R-:W-:-:S07]  /*6370*/  IMAD.MOV.U32 R2, RZ, RZ, -0x1 ;  /* 0xffffffffff027424 */ /* 0x000fce00078e00ff */
[----:B------:R-:W-:Y:S05]  /*6380*/  WARPSYNC.COLLECTIVE R2, `(.L_x_77) ;  /* 0x00000000020c7348 */ /* 0x000fea0003c00000 */
[----:B------:R-:W-:Y:S02]  /*6390*/  ELECT P1, UR62, PT ;  /* 0x00000000003e782f */ /* 0x000fe40003820000 */
[----:B------:R-:W-:Y:S01]  /*63a0*/  MOV R2, UR62 ;  /* 0x0000003e00027c02 */ /* 0x000fe20008000f00 */
[----:B------:R-:W-:Y:S10]  /*63b0*/  ENDCOLLECTIVE ;  /* 0x000000000000791b */ /* 0x000ff40003800000 */
.L_x_77:
[----:B------:R-:W-:Y:S05]  /*63c0*/  BSYNC B1 ;  /* 0x0000000000017941 */ /* 0x000fea0003800000 */
.L_x_76:
[----:B------:R-:W-:Y:S05]  /*63d0*/  BRA `(.L_x_78) ;  /* 0xffffffec00f87947 */ /* 0x000fea000383ffff */
.L_x_57:
[----:B0-----:R0:W1:Y:S02]  /*63e0*/  SYNCS.PHASECHK.TRANS64.TRYWAIT P1, [R18+URZ+0x30], R5 ;  /* 0x00003005120075a7 */ /* 0x001064000802017f */
[----:B-1----:R-:W-:Y:S05]  /*63f0*/  @!P1 NANOSLEEP.SYNCS 0x989680 ;  /* 0x009896800000995d */ /* 0x002fea0003900000 */
[----:B------:R-:W1:Y:S02]  /*6400*/  @!P1 SYNCS.PHASECHK.TRANS64 P1, [R18+URZ+0x30], R5 ;  /* 0x00003005120095a7 */ /* 0x000e64000802007f */
[----:B-1----:R-:W-:Y:S05]  /*6410*/  @!P1 BRA `(.L_x_57) ;  /* 0xfffffffc00f09947 */ /* 0x002fea000383ffff */
[----:B------:R-:W-:Y:S05]  /*6420*/  BRA `(.L_x_79) ;  /* 0xfffffff0002c7947 */ /* 0x000fea000383ffff */
.L_x_66:
[----:B------:R-:W-:Y:S01]  /*6430*/  BSSY B0, `(.L_x_80) ;  /* 0x0000006000007945 */ /* 0x000fe20003800000 */
[----:B------:R-:W-:-:S07]  /*6440*/  IMAD.MOV.U32 R2, RZ, RZ, -0x1 ;  /* 0xffffffffff027424 */ /* 0x000fce00078e00ff */
[----:B------:R-:W-:Y:S05]  /*6450*/  WARPSYNC.COLLECTIVE R2, `(.L_x_81) ;  /* 0x00000000020c7348 */ /* 0x000fea0003c00000 */
[----:B------:R-:W-:Y:S02]  /*6460*/  ELECT P1, UR62, PT ;  /* 0x00000000003e782f */ /* 0x000fe40003820000 */
[----:B------:R-:W-:Y:S01]  /*6470*/  MOV R2, UR62 ;  /* 0x0000003e00027c02 */ /* 0x000fe20008000f00 */
[----:B------:R-:W-:Y:S10]  /*6480*/  ENDCOLLECTIVE ;  /* 0x000000000000791b */ /* 0x000ff40003800000 */
.L_x_81:
[----:B------:R-:W-:Y:S05]  /*6490*/  BSYNC B0 ;  /* 0x0000000000007941 */ /* 0x000fea0003800000 */
.L_x_80:
[----:B------:R-:W-:Y:S01]  /*64a0*/  PLOP3.LUT P0, PT, P1, PT, PT, 0x80, 0x0 ;  /* 0x000000000000781c */ /* 0x000fe20000f0f070 */
[----:B------:R-:W-:-:S12]  /*64b0*/  BRA `(.L_x_82) ;  /* 0xfffffff8007c7947 */ /* 0x000fd8000383ffff */
.L_x_70:
[----:B0-----:R0:W1:Y:S02]  /*64c0*/  SYNCS.PHASECHK.TRANS64.TRYWAIT P0, [R7+URZ], R0 ;  /* 0x00000000070075a7 */ /* 0x001064000800017f */
[----:B-1----:R-:W-:Y:S05]  /*64d0*/  @!P0 NANOSLEEP.SYNCS 0x989680 ;  /* 0x009896800000895d */ /* 0x002fea0003900000 */
[----:B------:R-:W1:Y:S02]  /*64e0*/  @!P0 SYNCS.PHASECHK.TRANS64 P0, [R7+URZ], R0 ;  /* 0x00000000070085a7 */ /* 0x000e64000800007f */
[----:B-1----:R-:W-:Y:S05]  /*64f0*/  @!P0 BRA `(.L_x_70) ;  /* 0xfffffffc00f08947 */ /* 0x002fea000383ffff */
[----:B------:R-:W-:Y:S05]  /*6500*/  BRA `(.L_x_83) ;  /* 0xfffffff800bc7947 */ /* 0x000fea000383ffff */
.L_x_71:
[----:B0-----:R0:W1:Y:S02]  /*6510*/  SYNCS.PHASECHK.TRANS64.TRYWAIT P0, [R9+URZ], R4 ;  /* 0x00000004090075a7 */ /* 0x001064000800017f */
[----:B-1----:R-:W-:Y:S05]  /*6520*/  @!P0 NANOSLEEP.SYNCS 0x989680 ;  /* 0x009896800000895d */ /* 0x002fea0003900000 */
[----:B------:R-:W1:Y:S02]  /*6530*/  @!P0 SYNCS.PHASECHK.TRANS64 P0, [R9+URZ], R4 ;  /* 0x00000004090085a7 */ /* 0x000e64000800007f */
[----:B-1----:R-:W-:Y:S05]  /*6540*/  @!P0 BRA `(.L_x_71) ;  /* 0xfffffffc00f08947 */ /* 0x002fea000383ffff */
[----:B------:R-:W-:Y:S05]  /*6550*/  BRA `(.L_x_84) ;  /* 0xfffffff800cc7947 */ /* 0x000fea000383ffff */
.L_x_72:
[----:B0-----:R0:W1:Y:S02]  /*6560*/  SYNCS.PHASECHK.TRANS64.TRYWAIT P0, [R6+URZ], R5 ;  /* 0x00000005060075a7 */ /* 0x001064000800017f */
[----:B-1----:R-:W-:Y:S05]  /*6570*/  @!P0 NANOSLEEP.SYNCS 0x989680 ;  /* 0x009896800000895d */ /* 0x002fea0003900000 */
[----:B------:R-:W1:Y:S02]  /*6580*/  @!P0 SYNCS.PHASECHK.TRANS64 P0, [R6+URZ], R5 ;  /* 0x00000005060085a7 */ /* 0x000e64000800007f */
[----:B-1----:R-:W-:Y:S05]  /*6590*/  @!P0 BRA `(.L_x_72) ;  /* 0xfffffffc00f08947 */ /* 0x002fea000383ffff */
[----:B------:R-:W-:Y:S05]  /*65a0*/  BRA `(.L_x_85) ;  /* 0xfffffff800dc7947 */ /* 0x000fea000383ffff */
.L_x_73:
[----:B0-----:R0:W1:Y:S02]  /*65b0*/  SYNCS.PHASECHK.TRANS64.TRYWAIT P0, [R9+URZ], R4 ;  /* 0x00000004090075a7 */ /* 0x001064000800017f */
[----:B-1----:R-:W-:Y:S05]  /*65c0*/  @!P0 NANOSLEEP.SYNCS 0x989680 ;  /* 0x009896800000895d */ /* 0x002fea0003900000 */
[----:B------:R-:W1:Y:S02]  /*65d0*/  @!P0 SYNCS.PHASECHK.TRANS64 P0, [R9+URZ], R4 ;  /* 0x00000004090085a7 */ /* 0x000e64000800007f */
[----:B-1----:R-:W-:Y:S05]  /*65e0*/  @!P0 BRA `(.L_x_73) ;  /* 0xfffffffc00f08947 */ /* 0x002fea000383ffff */
[----:B------:R-:W-:Y:S05]  /*65f0*/  BRA `(.L_x_86) ;  /* 0xfffffff800ec7947 */ /* 0x000fea000383ffff */
.L_x_74:
[----:B-1----:R1:W2:Y:S02]  /*6600*/  SYNCS.PHASECHK.TRANS64.TRYWAIT P0, [R6+URZ], R5 ;  /* 0x00000005060075a7 */ /* 0x0022a4000800017f */
[----:B--2---:R-:W-:Y:S05]  /*6610*/  @!P0 NANOSLEEP.SYNCS 0x989680 ;  /* 0x009896800000895d */ /* 0x004fea0003900000 */
[----:B------:R-:W2:Y:S02]  /*6620*/  @!P0 SYNCS.PHASECHK.TRANS64 P0, [R6+URZ], R5 ;  /* 0x00000005060085a7 */ /* 0x000ea4000800007f */
[----:B--2---:R-:W-:Y:S05]  /*6630*/  @!P0 BRA `(.L_x_74) ;  /* 0xfffffffc00f08947 */ /* 0x004fea000383ffff */
[----:B------:R-:W-:Y:S05]  /*6640*/  BRA `(.L_x_87) ;  /* 0xfffffff800f47947 */ /* 0x000fea000383ffff */
.L_x_88:
[----:B------:R-:W-:-:S00]  /*6650*/  BRA `(.L_x_88) ;  /* 0xfffffffc00fc7947 */ /* 0x000fc0000383ffff */
[----:B------:R-:W-:-:S00]  /*6660*/  NOP ;  /* 0x0000000000007918 */ /* 0x000fc00000000000 */
        /* <DEDUP_REMOVED lines=9> */
.L_x_89:


//--------------------- .nv.shared._ZN7cutlass13device_kernelINS_4gemm6kernel13GemmUniversalIN4cute5tupleIJiiiiEEENS1_10collective13CollectiveMmaINS1_37MainloopSm90TmaGmmaWarpSpecializedFP8ILi6ENS5_IJNS4_1CILi1EEESB_SB_EEENS1_35KernelTmaWarpSpecializedCooperativeEEENS5_IJNSA_ILi512EEENSA_ILi8EEENSA_ILi64EEEEEENS_12float_e4m3_tENS5_IJlSB_lEEESJ_SK_NS4_8TiledMMAINS4_8MMA_AtomIJNS4_4SM904GMMA29MMA_64x8x32_F32E4M3E4M3_SS_TNILNSO_7ScaleInE1ELSQ_1EEEEEENS4_6LayoutINS5_IJNSA_ILi2EEESB_SB_EEENS5_IJSB_NSA_ILi0EEESW_EEEEENS5_IJNS4_10UnderscoreESZ_SZ_EEEEENS4_13SM90_TMA_LOADENS4_14ComposedLayoutINS4_7SwizzleILi2ELi4ELi3EEENS4_18smem_ptr_flag_bitsILi8EEENST_INS5_IJSG_SH_EEENS5_IJSH_SB_EEEEEEEvNS4_8identityES12_S1B_vS1C_EENS_8epilogue10collective6detail29Sm90TmaWarpSpecializedAdapterINS1F_15DefaultEpilogueISJ_SK_SK_NS1E_6thread17LinearCombinationISJ_Li1EffLNS1J_9ScaleType4KindE0ELNS_15FloatRoundStyleE2ESJ_EENS1_15EpilogueDefaultEEEEEvvEEEEvNT_6ParamsE --------------------------
	.section	.nv.shared._ZN7cutlass13device_kernelINS_4gemm6kernel13GemmUniversalIN4cute5tupleIJiiiiEEENS1_10collective13CollectiveMmaINS1_37MainloopSm90TmaGmmaWarpSpecializedFP8ILi6ENS5_IJNS4_1CILi1EEESB_SB_EEENS1_35KernelTmaWarpSpecializedCooperativeEEENS5_IJNSA_ILi512EEENSA_ILi8EEENSA_ILi64EEEEEENS_12float_e4m3_tENS5_IJlSB_lEEESJ_SK_NS4_8TiledMMAINS4_8MMA_AtomIJNS4_4SM904GMMA29MMA_64x8x32_F32E4M3E4M3_SS_TNILNSO_7ScaleInE1ELSQ_1EEEEEENS4_6LayoutINS5_IJNSA_ILi2EEESB_SB_EEENS5_IJSB_NSA_ILi0EEESW_EEEEENS5_IJNS4_10UnderscoreESZ_SZ_EEEEENS4_13SM90_TMA_LOADENS4_14ComposedLayoutINS4_7SwizzleILi2ELi4ELi3EEENS4_18smem_ptr_flag_bitsILi8EEENST_INS5_IJSG_SH_EEENS5_IJSH_SB_EEEEEEEvNS4_8identityES12_S1B_vS1C_EENS_8epilogue10collective6detail29Sm90TmaWarpSpecializedAdapterINS1F_15DefaultEpilogueISJ_SK_SK_NS1E_6thread17LinearCombinationISJ_Li1EffLNS1J_9ScaleType4KindE0ELNS_15FloatRoundStyleE2ESJ_EENS1_15EpilogueDefaultEEEEEvvEEEEvNT_6ParamsE,"aw",@nobits
	.sectionflags	@""
	.align	16
	.zero		1024


//--------------------- .nv.shared.reserved.0     --------------------------
	.section	.nv.shared.reserved.0,"aw",@nobits
	.weak		__nv_reservedSMEM_offset_0_alias
	.size		__nv_reservedSMEM_offset_0_alias, 0, 0
	.other		__nv_reservedSMEM_offset_0_alias,@"STO_CUDA_RESERVED_SHARED STV_DEFAULT"
__nv_reservedSMEM_offset_0_alias:
	.zero		0


//--------------------- .nv.global                --------------------------
	.section	.nv.global,"aw",@nobits
.nv.global:
	.type		_ZN39_INTERNAL_4013df46_4_k_cu_5ebbe529_71024cute1_E,@object
	.size		_ZN39_INTERNAL_4013df46_4_k_cu_5ebbe529_71024cute1_E,(_ZN39_INTERNAL_4013df46_4_k_cu_5ebbe529_71024cuda3std3__45__cpo6cbeginE - _ZN39_INTERNAL_4013df46_4_k_cu_5ebbe529_71024cute1_E)
_ZN39_INTERNAL_4013df46_4_k_cu_5ebbe529_71024cute1_E:
	.zero		1
	.type		_ZN39_INTERNAL_4013df46_4_k_cu_5ebbe529_71024cuda3std3__45__cpo6cbeginE,@object
	.size		_ZN39_INTERNAL_4013df46_4_k_cu_5ebbe529_71024cuda3std3__45__cpo6cbeginE,(_ZN39_INTERNAL_4013df46_4_k_cu_5ebbe529_71024cuda3std3__48in_placeE - _ZN39_INTERNAL_4013df46_4_k_cu_5ebbe529_71024cuda3std3__45__cpo6cbeginE)
_ZN39_INTERNAL_4013df46_4_k_cu_5ebbe529_71024cuda3std3__45__cpo6cbeginE:
	.zero		1
	.type		_ZN39_INTERNAL_4013df46_4_k_cu_5ebbe529_71024cuda3std3__48in_placeE,@object
	.size		_ZN39_INTERNAL_4013df46_4_k_cu_5ebbe529_71024cuda3std3__48in_placeE,(_ZN39_INTERNAL_4013df46_4_k_cu_5ebbe529_71024cuda3std6ranges3__45__cpo9iter_moveE - _ZN39_INTERNAL_4013df46_4_k_cu_5ebbe529_71024cuda3std3__48in_placeE)
_ZN39_INTERNAL_4013df46_4_k_cu_5ebbe529_71024cuda3std3__48in_placeE:
	.zero		1
	.type		_ZN39_INTERNAL_4013df46_4_k_cu_5ebbe529_71024cuda3std6ranges3__45__cpo9iter_moveE,@object
	.size		_ZN39_INTERNAL_4013df46_4_k_cu_5ebbe529_71024cuda3std6ranges3__45__cpo9iter_moveE,(_ZN39_INTERNAL_4013df46_4_k_cu_5ebbe529_71024cuda3std3__45__cpo5beginE - _ZN39_INTERNAL_4013df46_4_k_cu_5ebbe529_71024cuda3std6ranges3__45__cpo9iter_moveE)
_ZN39_INTERNAL_4013df46_4_k_cu_5ebbe529_71024cuda3std6ranges3__45__cpo9iter_moveE:
	.zero		1
	.type		_ZN39_INTERNAL_4013df46_4_k_cu_5ebbe529_71024cuda3std3__45__cpo5beginE,@object
	.size		_ZN39_INTERNAL_4013df46_4_k_cu_5ebbe529_71024cuda3std3__45__cpo5beginE,(_ZN39_INTERNAL_4013df46_4_k_cu_5ebbe529_71024cuda3std3__441_GLOBAL__N__4013df46_4_k_cu_5ebbe529_71026ignoreE - _ZN39_INTERNAL_4013df46_4_k_cu_5ebbe529_71024cuda3std3__45__cpo5beginE)
_ZN39_INTERNAL_4013df46_4_k_cu_5ebbe529_71024cuda3std3__45__cpo5beginE:
	.zero		1
	.type		_ZN39_INTERNAL_4013df46_4_k_cu_5ebbe529_71024cuda3std3__441_GLOBAL__N__4013df46_4_k_cu_5ebbe529_71026ignoreE,@object
	.size		_ZN39_INTERNAL_4013df46_4_k_cu_5ebbe529_71024cuda3std3__441_GLOBAL__N__4013df46_4_k_cu_5ebbe529_71026ignoreE,(_ZN39_INTERNAL_4013df46_4_k_cu_5ebbe529_71024cute7productE - _ZN39_INTERNAL_4013df46_4_k_cu_5ebbe529_71024cuda3std3__441_GLOBAL__N__4013df46_4_k_cu_5ebbe529_71026ignoreE)
_ZN39_INTERNAL_4013df46_4_k_cu_5ebbe529_71024cuda3std3__441_GLOBAL__N__4013df46_4_k_cu_5ebbe529_71026ignoreE:
	.zero		1
	.type		_ZN39_INTERNAL_4013df46_4_k_cu_5ebbe529_71024cute7productE,@object
	.size		_ZN39_INTERNAL_4013df46_4_k_cu_5ebbe529_71024cute7productE,(_ZN39_INTERNAL_4013df46_4_k_cu_5ebbe529_71024cuda3std3__45__cpo3endE - _ZN39_INTERNAL_4013df46_4_k_cu_5ebbe529_71024cute7productE)
_ZN39_INTERNAL_4013df46_4_k_cu_5ebbe529_71024cute7productE:
	.zero		1
	.type		_ZN39_INTERNAL_4013df46_4_k_cu_5ebbe529_71024cuda3std3__45__cpo3endE,@object
	.size		_ZN39_INTERNAL_4013df46_4_k_cu_5ebbe529_71024cuda3std3__45__cpo3endE,(_ZN39_INTERNAL_4013df46_4_k_cu_5ebbe529_71024cuda3std3__419piecewise_constructE - _ZN39_INTERNAL_4013df46_4_k_cu_5ebbe529_71024cuda3std3__45__cpo3endE)
_ZN39_INTERNAL_4013df46_4_k_cu_5ebbe529_71024cuda3std3__45__cpo3endE:
	.zero		1
	.type		_ZN39_INTERNAL_4013df46_4_k_cu_5ebbe529_71024cuda3std3__419piecewise_constructE,@object
	.size		_ZN39_INTERNAL_4013df46_4_k_cu_5ebbe529_71024cuda3std3__419piecewise_constructE,(_ZN39_INTERNAL_4013df46_4_k_cu_5ebbe529_71024cuda3std3__45__cpo4cendE - _ZN39_INTERNAL_4013df46_4_k_cu_5ebbe529_71024cuda3std3__419piecewise_constructE)
_ZN39_INTERNAL_4013df46_4_k_cu_5ebbe529_71024cuda3std3__419piecewise_constructE:
	.zero		1
	.type		_ZN39_INTERNAL_4013df46_4_k_cu_5ebbe529_71024cuda3std3__45__cpo4cendE,@object
	.size		_ZN39_INTERNAL_4013df46_4_k_cu_5ebbe529_71024cuda3std3__45__cpo4cendE,(_ZN39_INTERNAL_4013df46_4_k_cu_5ebbe529_71024cuda3std6ranges3__45__cpo4swapE - _ZN39_INTERNAL_4013df46_4_k_cu_5ebbe529_71024cuda3std3__45__cpo4cendE)
_ZN39_INTERNAL_4013df46_4_k_cu_5ebbe529_71024cuda3std3__45__cpo4cendE:
	.zero		1
	.type		_ZN39_INTERNAL_4013df46_4_k_cu_5ebbe529_71024cuda3std6ranges3__45__cpo4swapE,@object
	.size		_ZN39_INTERNAL_4013df46_4_k_cu_5ebbe529_71024cuda3std6ranges3__45__cpo4swapE,(.L_7 - _ZN39_INTERNAL_4013df46_4_k_cu_5ebbe529_71024cuda3std6ranges3__45__cpo4swapE)
_ZN39_INTERNAL_4013df46_4_k_cu_5ebbe529_71024cuda3std6ranges3__45__cpo4swapE:
	.zero		1
.L_7:


//--------------------- .nv.constant0._ZN7cutlass13device_kernelINS_4gemm6kernel13GemmUniversalIN4cute5tupleIJiiiiEEENS1_10collective13CollectiveMmaINS1_37MainloopSm90TmaGmmaWarpSpecializedFP8ILi6ENS5_IJNS4_1CILi1EEESB_SB_EEENS1_35KernelTmaWarpSpecializedCooperativeEEENS5_IJNSA_ILi512EEENSA_ILi8EEENSA_ILi64EEEEEENS_12float_e4m3_tENS5_IJlSB_lEEESJ_SK_NS4_8TiledMMAINS4_8MMA_AtomIJNS4_4SM904GMMA29MMA_64x8x32_F32E4M3E4M3_SS_TNILNSO_7ScaleInE1ELSQ_1EEEEEENS4_6LayoutINS5_IJNSA_ILi2EEESB_SB_EEENS5_IJSB_NSA_ILi0EEESW_EEEEENS5_IJNS4_10UnderscoreESZ_SZ_EEEEENS4_13SM90_TMA_LOADENS4_14ComposedLayoutINS4_7SwizzleILi2ELi4ELi3EEENS4_18smem_ptr_flag_bitsILi8EEENST_INS5_IJSG_SH_EEENS5_IJSH_SB_EEEEEEEvNS4_8identityES12_S1B_vS1C_EENS_8epilogue10collective6detail29Sm90TmaWarpSpecializedAdapterINS1F_15DefaultEpilogueISJ_SK_SK_NS1E_6thread17LinearCombinationISJ_Li1EffLNS1J_9ScaleType4KindE0ELNS_15FloatRoundStyleE2ESJ_EENS1_15EpilogueDefaultEEEEEvvEEEEvNT_6ParamsE --------------------------
	.section	.nv.constant0._ZN7cutlass13device_kernelINS_4gemm6kernel13GemmUniversalIN4cute5tupleIJiiiiEEENS1_10collective13CollectiveMmaINS1_37MainloopSm90TmaGmmaWarpSpecializedFP8ILi6ENS5_IJNS4_1CILi1EEESB_SB_EEENS1_35KernelTmaWarpSpecializedCooperativeEEENS5_IJNSA_ILi512EEENSA_ILi8EEENSA_ILi64EEEEEENS_12float_e4m3_tENS5_IJlSB_lEEESJ_SK_NS4_8TiledMMAINS4_8MMA_AtomIJNS4_4SM904GMMA29MMA_64x8x32_F32E4M3E4M3_SS_TNILNSO_7ScaleInE1ELSQ_1EEEEEENS4_6LayoutINS5_IJNSA_ILi2EEESB_SB_EEENS5_IJSB_NSA_ILi0EEESW_EEEEENS5_IJNS4_10UnderscoreESZ_SZ_EEEEENS4_13SM90_TMA_LOADENS4_14ComposedLayoutINS4_7SwizzleILi2ELi4ELi3EEENS4_18smem_ptr_flag_bitsILi8EEENST_INS5_IJSG_SH_EEENS5_IJSH_SB_EEEEEEEvNS4_8identityES12_S1B_vS1C_EENS_8epilogue10collective6detail29Sm90TmaWarpSpecializedAdapterINS1F_15DefaultEpilogueISJ_SK_SK_NS1E_6thread17LinearCombinationISJ_Li1EffLNS1J_9ScaleType4KindE0ELNS_15FloatRoundStyleE2ESJ_EENS1_15EpilogueDefaultEEEEEvvEEEEvNT_6ParamsE,"a",@progbits
	.sectionflags	@""
	.align	4
.nv.constant0._ZN7cutlass13device_kernelINS_4gemm6kernel13GemmUniversalIN4cute5tupleIJiiiiEEENS1_10collective13CollectiveMmaINS1_37MainloopSm90TmaGmmaWarpSpecializedFP8ILi6ENS5_IJNS4_1CILi1EEESB_SB_EEENS1_35KernelTmaWarpSpecializedCooperativeEEENS5_IJNSA_ILi512EEENSA_ILi8EEENSA_ILi64EEEEEENS_12float_e4m3_tENS5_IJlSB_lEEESJ_SK_NS4_8TiledMMAINS4_8MMA_AtomIJNS4_4SM904GMMA29MMA_64x8x32_F32E4M3E4M3_SS_TNILNSO_7ScaleInE1ELSQ_1EEEEEENS4_6LayoutINS5_IJNSA_ILi2EEESB_SB_EEENS5_IJSB_NSA_ILi0EEESW_EEEEENS5_IJNS4_10UnderscoreESZ_SZ_EEEEENS4_13SM90_TMA_LOADENS4_14ComposedLayoutINS4_7SwizzleILi2ELi4ELi3EEENS4_18smem_ptr_flag_bitsILi8EEENST_INS5_IJSG_SH_EEENS5_IJSH_SB_EEEEEEEvNS4_8identityES12_S1B_vS1C_EENS_8epilogue10collective6detail29Sm90TmaWarpSpecializedAdapterINS1F_15DefaultEpilogueISJ_SK_SK_NS1E_6thread17LinearCombinationISJ_Li1EffLNS1J_9ScaleType4KindE0ELNS_15FloatRoundStyleE2ESJ_EENS1_15EpilogueDefaultEEEEEvvEEEEvNT_6ParamsE:
	.zero		1664


//--------------------- SYMBOLS --------------------------

	.type		.nv.reservedSmem.offset0,@object
	.size		.nv.reservedSmem.offset0,0x4
